//
// Generated by NVIDIA NVVM Compiler
//
// Compiler Build ID: CL-36424714
// Cuda compilation tools, release 13.0, V13.0.88
// Based on NVVM 20.0.0
//

.version 9.0
.target sm_100
.address_size 64

	// .globl	_Z11prepare_dupPfi
.extern .func  (.param .b32 func_retval0) vprintf
(
	.param .b64 vprintf_param_0,
	.param .b64 vprintf_param_1
)
;
// _ZZ12lud_diagonalPfiiE6shadow has been demoted
// _ZZ13lud_perimeterPfiiE3dia has been demoted
// _ZZ13lud_perimeterPfiiE8peri_row has been demoted
// _ZZ13lud_perimeterPfiiE8peri_col has been demoted
// _ZZ12lud_internalPfiiE8peri_row has been demoted
// _ZZ12lud_internalPfiiE8peri_col has been demoted
.global .align 1 .b8 $str[14] = {68, 85, 69, 32, 37, 102, 32, 37, 102, 32, 37, 102, 10};

.visible .entry _Z11prepare_dupPfi(
	.param .u64 .ptr .align 1 _Z11prepare_dupPfi_param_0,
	.param .u32 _Z11prepare_dupPfi_param_1
)
{
	.reg .pred 	%p<2>;
	.reg .b32 	%r<6>;
	.reg .b32 	%f<2>;
	.reg .b64 	%rd<8>;

	ld.param.u64 	%rd1, [_Z11prepare_dupPfi_param_0];
	ld.param.u32 	%r2, [_Z11prepare_dupPfi_param_1];
	mov.u32 	%r3, %tid.x;
	mov.u32 	%r4, %ctaid.x;
	mov.u32 	%r5, %ntid.x;
	mad.lo.s32 	%r1, %r4, %r5, %r3;
	setp.ge.s32 	%p1, %r1, %r2;
	@%p1 bra 	$L__BB0_2;
	cvta.to.global.u64 	%rd2, %rd1;
	mul.wide.s32 	%rd3, %r1, 4;
	add.s64 	%rd4, %rd2, %rd3;
	ld.global.f32 	%f1, [%rd4];
	mul.wide.s32 	%rd5, %r2, 4;
	add.s64 	%rd6, %rd4, %rd5;
	st.global.f32 	[%rd6], %f1;
	add.s64 	%rd7, %rd6, %rd5;
	st.global.f32 	[%rd7], %f1;
$L__BB0_2:
	ret;

}
	// .globl	_Z17check_correctnessPfi
.visible .entry _Z17check_correctnessPfi(
	.param .u64 .ptr .align 1 _Z17check_correctnessPfi_param_0,
	.param .u32 _Z17check_correctnessPfi_param_1
)
{
	.local .align 8 .b8 	__local_depot1[24];
	.reg .b64 	%SP;
	.reg .b64 	%SPL;
	.reg .pred 	%p<6>;
	.reg .b32 	%r<8>;
	.reg .b32 	%f<4>;
	.reg .b64 	%rd<12>;
	.reg .b64 	%fd<4>;

	mov.u64 	%SPL, __local_depot1;
	cvta.local.u64 	%SP, %SPL;
	ld.param.u64 	%rd4, [_Z17check_correctnessPfi_param_0];
	ld.param.u32 	%r2, [_Z17check_correctnessPfi_param_1];
	mov.u32 	%r3, %tid.x;
	mov.u32 	%r4, %ctaid.x;
	mov.u32 	%r5, %ntid.x;
	mad.lo.s32 	%r1, %r4, %r5, %r3;
	setp.ge.s32 	%p1, %r1, %r2;
	@%p1 bra 	$L__BB1_5;
	cvta.to.global.u64 	%rd5, %rd4;
	mul.wide.s32 	%rd6, %r1, 4;
	add.s64 	%rd1, %rd5, %rd6;
	ld.global.f32 	%f1, [%rd1];
	mul.wide.s32 	%rd2, %r2, 4;
	add.s64 	%rd3, %rd1, %rd2;
	ld.global.f32 	%f2, [%rd3];
	setp.eq.f32 	%p2, %f1, %f2;
	@%p2 bra 	$L__BB1_5;
	add.s64 	%rd7, %rd3, %rd2;
	ld.global.f32 	%f3, [%rd7];
	setp.eq.f32 	%p3, %f1, %f3;
	setp.eq.f32 	%p4, %f2, %f3;
	or.pred  	%p5, %p3, %p4;
	@%p5 bra 	$L__BB1_4;
	add.u64 	%rd8, %SP, 0;
	add.u64 	%rd9, %SPL, 0;
	cvt.f64.f32 	%fd1, %f1;
	cvt.f64.f32 	%fd2, %f2;
	cvt.f64.f32 	%fd3, %f3;
	st.local.f64 	[%rd9], %fd1;
	st.local.f64 	[%rd9+8], %fd2;
	st.local.f64 	[%rd9+16], %fd3;
	mov.u64 	%rd10, $str;
	cvta.global.u64 	%rd11, %rd10;
	{ // callseq 0, 0
	.param .b64 param0;
	st.param.b64 	[param0], %rd11;
	.param .b64 param1;
	st.param.b64 	[param1], %rd8;
	.param .b32 retval0;
	call.uni (retval0), 
	vprintf, 
	(
	param0, 
	param1
	);
	ld.param.b32 	%r6, [retval0];
	} // callseq 0
	bra.uni 	$L__BB1_5;
$L__BB1_4:
	st.global.f32 	[%rd1], %f3;
$L__BB1_5:
	ret;

}
	// .globl	_Z12lud_diagonalPfii
.visible .entry _Z12lud_diagonalPfii(
	.param .u64 .ptr .align 1 _Z12lud_diagonalPfii_param_0,
	.param .u32 _Z12lud_diagonalPfii_param_1,
	.param .u32 _Z12lud_diagonalPfii_param_2
)
{
	.reg .pred 	%p<20>;
	.reg .b16 	%rs<13>;
	.reg .b32 	%r<137>;
	.reg .b32 	%f<175>;
	.reg .b64 	%rd<65>;
	// demoted variable
	.shared .align 4 .b8 _ZZ12lud_diagonalPfiiE6shadow[1024];
	ld.param.u64 	%rd2, [_Z12lud_diagonalPfii_param_0];
	ld.param.u32 	%r36, [_Z12lud_diagonalPfii_param_1];
	ld.param.u32 	%r38, [_Z12lud_diagonalPfii_param_2];
	cvta.to.global.u64 	%rd1, %rd2;
	mad.lo.s32 	%r39, %r38, %r36, %r38;
	mov.u32 	%r1, %tid.x;
	shl.b32 	%r40, %r1, 2;
	mov.u32 	%r41, _ZZ12lud_diagonalPfiiE6shadow;
	add.s32 	%r2, %r41, %r40;
	add.s32 	%r42, %r39, %r1;
	mul.wide.u32 	%rd3, %r42, 4;
	add.s64 	%rd4, %rd1, %rd3;
	ld.global.f32 	%f20, [%rd4];
	st.shared.f32 	[%r2], %f20;
	add.s32 	%r3, %r42, %r36;
	mul.wide.u32 	%rd5, %r3, 4;
	add.s64 	%rd6, %rd1, %rd5;
	ld.global.f32 	%f21, [%rd6];
	st.shared.f32 	[%r2+64], %f21;
	add.s32 	%r43, %r3, %r36;
	mul.wide.u32 	%rd7, %r43, 4;
	add.s64 	%rd8, %rd1, %rd7;
	ld.global.f32 	%f22, [%rd8];
	st.shared.f32 	[%r2+128], %f22;
	add.s32 	%r44, %r43, %r36;
	mul.wide.u32 	%rd9, %r44, 4;
	add.s64 	%rd10, %rd1, %rd9;
	ld.global.f32 	%f23, [%rd10];
	st.shared.f32 	[%r2+192], %f23;
	add.s32 	%r45, %r44, %r36;
	mul.wide.u32 	%rd11, %r45, 4;
	add.s64 	%rd12, %rd1, %rd11;
	ld.global.f32 	%f24, [%rd12];
	st.shared.f32 	[%r2+256], %f24;
	add.s32 	%r46, %r45, %r36;
	mul.wide.u32 	%rd13, %r46, 4;
	add.s64 	%rd14, %rd1, %rd13;
	ld.global.f32 	%f25, [%rd14];
	st.shared.f32 	[%r2+320], %f25;
	add.s32 	%r47, %r46, %r36;
	mul.wide.u32 	%rd15, %r47, 4;
	add.s64 	%rd16, %rd1, %rd15;
	ld.global.f32 	%f26, [%rd16];
	st.shared.f32 	[%r2+384], %f26;
	add.s32 	%r48, %r47, %r36;
	mul.wide.u32 	%rd17, %r48, 4;
	add.s64 	%rd18, %rd1, %rd17;
	ld.global.f32 	%f27, [%rd18];
	st.shared.f32 	[%r2+448], %f27;
	add.s32 	%r49, %r48, %r36;
	mul.wide.u32 	%rd19, %r49, 4;
	add.s64 	%rd20, %rd1, %rd19;
	ld.global.f32 	%f28, [%rd20];
	st.shared.f32 	[%r2+512], %f28;
	add.s32 	%r50, %r49, %r36;
	mul.wide.u32 	%rd21, %r50, 4;
	add.s64 	%rd22, %rd1, %rd21;
	ld.global.f32 	%f29, [%rd22];
	st.shared.f32 	[%r2+576], %f29;
	add.s32 	%r51, %r50, %r36;
	mul.wide.u32 	%rd23, %r51, 4;
	add.s64 	%rd24, %rd1, %rd23;
	ld.global.f32 	%f30, [%rd24];
	st.shared.f32 	[%r2+640], %f30;
	add.s32 	%r52, %r51, %r36;
	mul.wide.u32 	%rd25, %r52, 4;
	add.s64 	%rd26, %rd1, %rd25;
	ld.global.f32 	%f31, [%rd26];
	st.shared.f32 	[%r2+704], %f31;
	add.s32 	%r53, %r52, %r36;
	mul.wide.u32 	%rd27, %r53, 4;
	add.s64 	%rd28, %rd1, %rd27;
	ld.global.f32 	%f32, [%rd28];
	st.shared.f32 	[%r2+768], %f32;
	add.s32 	%r54, %r53, %r36;
	mul.wide.u32 	%rd29, %r54, 4;
	add.s64 	%rd30, %rd1, %rd29;
	ld.global.f32 	%f33, [%rd30];
	st.shared.f32 	[%r2+832], %f33;
	add.s32 	%r55, %r54, %r36;
	mul.wide.u32 	%rd31, %r55, 4;
	add.s64 	%rd32, %rd1, %rd31;
	ld.global.f32 	%f34, [%rd32];
	st.shared.f32 	[%r2+896], %f34;
	add.s32 	%r56, %r55, %r36;
	mul.wide.u32 	%rd33, %r56, 4;
	add.s64 	%rd34, %rd1, %rd33;
	ld.global.f32 	%f35, [%rd34];
	st.shared.f32 	[%r2+960], %f35;
	bar.sync 	0;
	mad.lo.s32 	%r4, %r1, 60, %r2;
	shl.b32 	%r57, %r1, 6;
	add.s32 	%r58, %r57, %r41;
	add.s32 	%r5, %r58, 16;
	mov.b32 	%r126, 0;
	mov.b16 	%rs11, 0;
	mov.u16 	%rs12, %rs11;
$L__BB2_1:
	mov.u32 	%r6, %r126;
	mov.u16 	%rs2, %rs12;
	add.s32 	%r126, %r6, 1;
	add.s16 	%rs12, %rs2, 1;
	setp.le.u32 	%p1, %r1, %r6;
	@%p1 bra 	$L__BB2_16;
	setp.ne.s32 	%p2, %r6, 0;
	shl.b32 	%r59, %r6, 2;
	add.s32 	%r8, %r41, %r59;
	add.s32 	%r9, %r4, %r59;
	@%p2 bra 	$L__BB2_4;
	ld.shared.f32 	%f170, [%r4];
	bra.uni 	$L__BB2_15;
$L__BB2_4:
	ld.shared.f32 	%f170, [%r9];
	setp.lt.u32 	%p3, %r6, 8;
	mov.b32 	%r131, 0;
	@%p3 bra 	$L__BB2_7;
	and.b32  	%r131, %r6, 2147483640;
	neg.s32 	%r129, %r131;
	add.s32 	%r127, %r8, 256;
	mov.u32 	%r128, %r5;
$L__BB2_6:
	.pragma "nounroll";
	ld.shared.f32 	%f36, [%r128+-16];
	ld.shared.f32 	%f37, [%r127+-256];
	mul.f32 	%f38, %f36, %f37;
	sub.f32 	%f39, %f170, %f38;
	st.shared.f32 	[%r9], %f39;
	ld.shared.f32 	%f40, [%r128+-12];
	ld.shared.f32 	%f41, [%r127+-192];
	mul.f32 	%f42, %f40, %f41;
	sub.f32 	%f43, %f39, %f42;
	st.shared.f32 	[%r9], %f43;
	ld.shared.f32 	%f44, [%r128+-8];
	ld.shared.f32 	%f45, [%r127+-128];
	mul.f32 	%f46, %f44, %f45;
	sub.f32 	%f47, %f43, %f46;
	st.shared.f32 	[%r9], %f47;
	ld.shared.f32 	%f48, [%r128+-4];
	ld.shared.f32 	%f49, [%r127+-64];
	mul.f32 	%f50, %f48, %f49;
	sub.f32 	%f51, %f47, %f50;
	st.shared.f32 	[%r9], %f51;
	ld.shared.f32 	%f52, [%r128];
	ld.shared.f32 	%f53, [%r127];
	mul.f32 	%f54, %f52, %f53;
	sub.f32 	%f55, %f51, %f54;
	st.shared.f32 	[%r9], %f55;
	ld.shared.f32 	%f56, [%r128+4];
	ld.shared.f32 	%f57, [%r127+64];
	mul.f32 	%f58, %f56, %f57;
	sub.f32 	%f59, %f55, %f58;
	st.shared.f32 	[%r9], %f59;
	ld.shared.f32 	%f60, [%r128+8];
	ld.shared.f32 	%f61, [%r127+128];
	mul.f32 	%f62, %f60, %f61;
	sub.f32 	%f63, %f59, %f62;
	st.shared.f32 	[%r9], %f63;
	ld.shared.f32 	%f64, [%r128+12];
	ld.shared.f32 	%f65, [%r127+192];
	mul.f32 	%f66, %f64, %f65;
	sub.f32 	%f170, %f63, %f66;
	st.shared.f32 	[%r9], %f170;
	add.s32 	%r129, %r129, 8;
	add.s32 	%r128, %r128, 32;
	add.s32 	%r127, %r127, 512;
	setp.ne.s32 	%p4, %r129, 0;
	@%p4 bra 	$L__BB2_6;
$L__BB2_7:
	and.b32  	%r65, %r6, 7;
	setp.eq.s32 	%p5, %r65, 0;
	@%p5 bra 	$L__BB2_15;
	cvt.u32.u16 	%r66, %rs2;
	and.b32  	%r20, %r66, 7;
	add.s32 	%r67, %r20, -1;
	setp.lt.u32 	%p6, %r67, 3;
	@%p6 bra 	$L__BB2_10;
	shl.b32 	%r68, %r131, 2;
	add.s32 	%r69, %r4, %r68;
	ld.shared.f32 	%f67, [%r69];
	shl.b32 	%r70, %r131, 6;
	add.s32 	%r71, %r8, %r70;
	ld.shared.f32 	%f68, [%r71];
	mul.f32 	%f69, %f67, %f68;
	sub.f32 	%f70, %f170, %f69;
	st.shared.f32 	[%r9], %f70;
	ld.shared.f32 	%f71, [%r69+4];
	ld.shared.f32 	%f72, [%r71+64];
	mul.f32 	%f73, %f71, %f72;
	sub.f32 	%f74, %f70, %f73;
	st.shared.f32 	[%r9], %f74;
	ld.shared.f32 	%f75, [%r69+8];
	ld.shared.f32 	%f76, [%r71+128];
	mul.f32 	%f77, %f75, %f76;
	sub.f32 	%f78, %f74, %f77;
	st.shared.f32 	[%r9], %f78;
	ld.shared.f32 	%f79, [%r69+12];
	ld.shared.f32 	%f80, [%r71+192];
	mul.f32 	%f81, %f79, %f80;
	sub.f32 	%f170, %f78, %f81;
	st.shared.f32 	[%r9], %f170;
	add.s32 	%r131, %r131, 4;
$L__BB2_10:
	and.b32  	%r72, %r20, 3;
	setp.eq.s32 	%p7, %r72, 0;
	@%p7 bra 	$L__BB2_15;
	and.b16  	%rs7, %rs11, 3;
	setp.eq.s16 	%p8, %rs7, 1;
	@%p8 bra 	$L__BB2_13;
	shl.b32 	%r73, %r131, 2;
	add.s32 	%r74, %r4, %r73;
	ld.shared.f32 	%f82, [%r74];
	shl.b32 	%r75, %r131, 6;
	add.s32 	%r76, %r8, %r75;
	ld.shared.f32 	%f83, [%r76];
	mul.f32 	%f84, %f82, %f83;
	sub.f32 	%f85, %f170, %f84;
	st.shared.f32 	[%r9], %f85;
	ld.shared.f32 	%f86, [%r74+4];
	ld.shared.f32 	%f87, [%r76+64];
	mul.f32 	%f88, %f86, %f87;
	sub.f32 	%f170, %f85, %f88;
	st.shared.f32 	[%r9], %f170;
	add.s32 	%r131, %r131, 2;
$L__BB2_13:
	and.b16  	%rs8, %rs11, 1;
	setp.eq.b16 	%p9, %rs8, 1;
	not.pred 	%p10, %p9;
	@%p10 bra 	$L__BB2_15;
	shl.b32 	%r77, %r131, 2;
	add.s32 	%r78, %r4, %r77;
	ld.shared.f32 	%f89, [%r78];
	shl.b32 	%r79, %r131, 6;
	add.s32 	%r80, %r8, %r79;
	ld.shared.f32 	%f90, [%r80];
	mul.f32 	%f91, %f89, %f90;
	sub.f32 	%f170, %f170, %f91;
	st.shared.f32 	[%r9], %f170;
$L__BB2_15:
	mad.lo.s32 	%r81, %r6, 60, %r8;
	add.s32 	%r83, %r81, %r59;
	ld.shared.f32 	%f92, [%r83];
	div.rn.f32 	%f93, %f170, %f92;
	st.shared.f32 	[%r9], %f93;
$L__BB2_16:
	setp.le.u32 	%p11, %r1, %r6;
	bar.sync 	0;
	@%p11 bra 	$L__BB2_28;
	shl.b32 	%r85, %r6, 6;
	add.s32 	%r25, %r41, %r85;
	add.s32 	%r26, %r25, %r40;
	ld.shared.f32 	%f172, [%r26+64];
	setp.lt.u32 	%p12, %r6, 7;
	mov.b32 	%r135, 0;
	@%p12 bra 	$L__BB2_20;
	and.b32  	%r135, %r126, 2147483640;
	mov.b32 	%r133, 0;
$L__BB2_19:
	.pragma "nounroll";
	shl.b32 	%r89, %r133, 2;
	add.s32 	%r90, %r25, %r89;
	ld.shared.f32 	%f94, [%r90+64];
	shl.b32 	%r91, %r133, 6;
	add.s32 	%r92, %r2, %r91;
	ld.shared.f32 	%f95, [%r92];
	mul.f32 	%f96, %f94, %f95;
	sub.f32 	%f97, %f172, %f96;
	st.shared.f32 	[%r26+64], %f97;
	ld.shared.f32 	%f98, [%r90+68];
	ld.shared.f32 	%f99, [%r92+64];
	mul.f32 	%f100, %f98, %f99;
	sub.f32 	%f101, %f97, %f100;
	st.shared.f32 	[%r26+64], %f101;
	ld.shared.f32 	%f102, [%r90+72];
	ld.shared.f32 	%f103, [%r92+128];
	mul.f32 	%f104, %f102, %f103;
	sub.f32 	%f105, %f101, %f104;
	st.shared.f32 	[%r26+64], %f105;
	ld.shared.f32 	%f106, [%r90+76];
	ld.shared.f32 	%f107, [%r92+192];
	mul.f32 	%f108, %f106, %f107;
	sub.f32 	%f109, %f105, %f108;
	st.shared.f32 	[%r26+64], %f109;
	ld.shared.f32 	%f110, [%r90+80];
	ld.shared.f32 	%f111, [%r92+256];
	mul.f32 	%f112, %f110, %f111;
	sub.f32 	%f113, %f109, %f112;
	st.shared.f32 	[%r26+64], %f113;
	ld.shared.f32 	%f114, [%r90+84];
	ld.shared.f32 	%f115, [%r92+320];
	mul.f32 	%f116, %f114, %f115;
	sub.f32 	%f117, %f113, %f116;
	st.shared.f32 	[%r26+64], %f117;
	ld.shared.f32 	%f118, [%r90+88];
	ld.shared.f32 	%f119, [%r92+384];
	mul.f32 	%f120, %f118, %f119;
	sub.f32 	%f121, %f117, %f120;
	st.shared.f32 	[%r26+64], %f121;
	ld.shared.f32 	%f122, [%r90+92];
	ld.shared.f32 	%f123, [%r92+448];
	mul.f32 	%f124, %f122, %f123;
	sub.f32 	%f172, %f121, %f124;
	st.shared.f32 	[%r26+64], %f172;
	add.s32 	%r133, %r133, 8;
	setp.ne.s32 	%p13, %r133, %r135;
	@%p13 bra 	$L__BB2_19;
$L__BB2_20:
	and.b32  	%r93, %r126, 7;
	setp.eq.s32 	%p14, %r93, 0;
	@%p14 bra 	$L__BB2_28;
	cvt.u32.u16 	%r94, %rs12;
	and.b32  	%r31, %r94, 7;
	add.s32 	%r95, %r31, -1;
	setp.lt.u32 	%p15, %r95, 3;
	@%p15 bra 	$L__BB2_23;
	shl.b32 	%r96, %r135, 2;
	add.s32 	%r97, %r25, %r96;
	ld.shared.f32 	%f125, [%r97+64];
	shl.b32 	%r98, %r135, 6;
	add.s32 	%r99, %r2, %r98;
	ld.shared.f32 	%f126, [%r99];
	mul.f32 	%f127, %f125, %f126;
	sub.f32 	%f128, %f172, %f127;
	st.shared.f32 	[%r26+64], %f128;
	ld.shared.f32 	%f129, [%r97+68];
	ld.shared.f32 	%f130, [%r99+64];
	mul.f32 	%f131, %f129, %f130;
	sub.f32 	%f132, %f128, %f131;
	st.shared.f32 	[%r26+64], %f132;
	ld.shared.f32 	%f133, [%r97+72];
	ld.shared.f32 	%f134, [%r99+128];
	mul.f32 	%f135, %f133, %f134;
	sub.f32 	%f136, %f132, %f135;
	st.shared.f32 	[%r26+64], %f136;
	ld.shared.f32 	%f137, [%r97+76];
	ld.shared.f32 	%f138, [%r99+192];
	mul.f32 	%f139, %f137, %f138;
	sub.f32 	%f172, %f136, %f139;
	st.shared.f32 	[%r26+64], %f172;
	add.s32 	%r135, %r135, 4;
$L__BB2_23:
	and.b32  	%r100, %r31, 3;
	setp.eq.s32 	%p16, %r100, 0;
	@%p16 bra 	$L__BB2_28;
	and.b16  	%rs9, %rs11, 3;
	setp.eq.s16 	%p17, %rs9, 0;
	@%p17 bra 	$L__BB2_26;
	shl.b32 	%r101, %r135, 2;
	add.s32 	%r102, %r25, %r101;
	ld.shared.f32 	%f140, [%r102+64];
	shl.b32 	%r103, %r135, 6;
	add.s32 	%r104, %r2, %r103;
	ld.shared.f32 	%f141, [%r104];
	mul.f32 	%f142, %f140, %f141;
	sub.f32 	%f143, %f172, %f142;
	st.shared.f32 	[%r26+64], %f143;
	ld.shared.f32 	%f144, [%r102+68];
	ld.shared.f32 	%f145, [%r104+64];
	mul.f32 	%f146, %f144, %f145;
	sub.f32 	%f172, %f143, %f146;
	st.shared.f32 	[%r26+64], %f172;
	add.s32 	%r135, %r135, 2;
$L__BB2_26:
	and.b16  	%rs10, %rs11, 1;
	setp.eq.b16 	%p18, %rs10, 1;
	@%p18 bra 	$L__BB2_28;
	shl.b32 	%r105, %r135, 2;
	add.s32 	%r106, %r25, %r105;
	ld.shared.f32 	%f147, [%r106+64];
	shl.b32 	%r107, %r135, 6;
	add.s32 	%r108, %r2, %r107;
	ld.shared.f32 	%f148, [%r108];
	mul.f32 	%f149, %f147, %f148;
	sub.f32 	%f150, %f172, %f149;
	st.shared.f32 	[%r26+64], %f150;
$L__BB2_28:
	bar.sync 	0;
	setp.ne.s32 	%p19, %r126, 15;
	add.s16 	%rs11, %rs11, 1;
	@%p19 bra 	$L__BB2_1;
	mov.u32 	%r109, %ctaid.x;
	shl.b32 	%r110, %r109, 14;
	ld.shared.f32 	%f151, [%r2+64];
	add.s32 	%r111, %r3, %r110;
	mul.wide.u32 	%rd35, %r111, 4;
	add.s64 	%rd36, %rd1, %rd35;
	st.global.f32 	[%rd36], %f151;
	ld.shared.f32 	%f152, [%r2+128];
	add.s32 	%r112, %r111, %r36;
	mul.wide.u32 	%rd37, %r112, 4;
	add.s64 	%rd38, %rd1, %rd37;
	st.global.f32 	[%rd38], %f152;
	ld.shared.f32 	%f153, [%r2+192];
	add.s32 	%r113, %r112, %r36;
	mul.wide.u32 	%rd39, %r113, 4;
	add.s64 	%rd40, %rd1, %rd39;
	st.global.f32 	[%rd40], %f153;
	ld.shared.f32 	%f154, [%r2+256];
	add.s32 	%r114, %r113, %r36;
	mul.wide.u32 	%rd41, %r114, 4;
	add.s64 	%rd42, %rd1, %rd41;
	st.global.f32 	[%rd42], %f154;
	ld.shared.f32 	%f155, [%r2+320];
	add.s32 	%r115, %r114, %r36;
	mul.wide.u32 	%rd43, %r115, 4;
	add.s64 	%rd44, %rd1, %rd43;
	st.global.f32 	[%rd44], %f155;
	ld.shared.f32 	%f156, [%r2+384];
	add.s32 	%r116, %r115, %r36;
	mul.wide.u32 	%rd45, %r116, 4;
	add.s64 	%rd46, %rd1, %rd45;
	st.global.f32 	[%rd46], %f156;
	ld.shared.f32 	%f157, [%r2+448];
	add.s32 	%r117, %r116, %r36;
	mul.wide.u32 	%rd47, %r117, 4;
	add.s64 	%rd48, %rd1, %rd47;
	st.global.f32 	[%rd48], %f157;
	ld.shared.f32 	%f158, [%r2+512];
	add.s32 	%r118, %r117, %r36;
	mul.wide.u32 	%rd49, %r118, 4;
	add.s64 	%rd50, %rd1, %rd49;
	st.global.f32 	[%rd50], %f158;
	ld.shared.f32 	%f159, [%r2+576];
	add.s32 	%r119, %r118, %r36;
	mul.wide.u32 	%rd51, %r119, 4;
	add.s64 	%rd52, %rd1, %rd51;
	st.global.f32 	[%rd52], %f159;
	ld.shared.f32 	%f160, [%r2+640];
	add.s32 	%r120, %r119, %r36;
	mul.wide.u32 	%rd53, %r120, 4;
	add.s64 	%rd54, %rd1, %rd53;
	st.global.f32 	[%rd54], %f160;
	ld.shared.f32 	%f161, [%r2+704];
	add.s32 	%r121, %r120, %r36;
	mul.wide.u32 	%rd55, %r121, 4;
	add.s64 	%rd56, %rd1, %rd55;
	st.global.f32 	[%rd56], %f161;
	ld.shared.f32 	%f162, [%r2+768];
	add.s32 	%r122, %r121, %r36;
	mul.wide.u32 	%rd57, %r122, 4;
	add.s64 	%rd58, %rd1, %rd57;
	st.global.f32 	[%rd58], %f162;
	ld.shared.f32 	%f163, [%r2+832];
	add.s32 	%r123, %r122, %r36;
	mul.wide.u32 	%rd59, %r123, 4;
	add.s64 	%rd60, %rd1, %rd59;
	st.global.f32 	[%rd60], %f163;
	ld.shared.f32 	%f164, [%r2+896];
	add.s32 	%r124, %r123, %r36;
	mul.wide.u32 	%rd61, %r124, 4;
	add.s64 	%rd62, %rd1, %rd61;
	st.global.f32 	[%rd62], %f164;
	ld.shared.f32 	%f165, [%r2+960];
	add.s32 	%r125, %r124, %r36;
	mul.wide.u32 	%rd63, %r125, 4;
	add.s64 	%rd64, %rd1, %rd63;
	st.global.f32 	[%rd64], %f165;
	ret;

}
	// .globl	_Z13lud_perimeterPfii
.visible .entry _Z13lud_perimeterPfii(
	.param .u64 .ptr .align 1 _Z13lud_perimeterPfii_param_0,
	.param .u32 _Z13lud_perimeterPfii_param_1,
	.param .u32 _Z13lud_perimeterPfii_param_2
)
{
	.reg .pred 	%p<22>;
	.reg .b16 	%rs<21>;
	.reg .b32 	%r<211>;
	.reg .b32 	%f<223>;
	.reg .b64 	%rd<237>;
	// demoted variable
	.shared .align 4 .b8 _ZZ13lud_perimeterPfiiE3dia[1024];
	// demoted variable
	.shared .align 4 .b8 _ZZ13lud_perimeterPfiiE8peri_row[1024];
	// demoted variable
	.shared .align 4 .b8 _ZZ13lud_perimeterPfiiE8peri_col[1024];
	ld.param.u64 	%rd2, [_Z13lud_perimeterPfii_param_0];
	ld.param.u32 	%r39, [_Z13lud_perimeterPfii_param_1];
	ld.param.u32 	%r40, [_Z13lud_perimeterPfii_param_2];
	cvta.to.global.u64 	%rd1, %rd2;
	mov.u32 	%r1, %tid.x;
	setp.gt.u32 	%p1, %r1, 15;
	shl.b32 	%r41, %r1, 2;
	mov.u32 	%r42, _ZZ13lud_perimeterPfiiE8peri_row;
	add.s32 	%r2, %r42, %r41;
	mov.u32 	%r43, _ZZ13lud_perimeterPfiiE8peri_col;
	add.s32 	%r3, %r43, %r41;
	@%p1 bra 	$L__BB3_2;
	mad.lo.s32 	%r76, %r40, %r39, %r40;
	mov.u32 	%r78, _ZZ13lud_perimeterPfiiE3dia;
	add.s32 	%r79, %r78, %r41;
	add.s32 	%r80, %r76, %r1;
	mul.wide.s32 	%rd100, %r80, 4;
	add.s64 	%rd101, %rd1, %rd100;
	ld.global.f32 	%f44, [%rd101];
	st.shared.f32 	[%r79], %f44;
	mul.wide.s32 	%rd102, %r39, 4;
	add.s64 	%rd103, %rd101, %rd102;
	ld.global.f32 	%f45, [%rd103];
	st.shared.f32 	[%r79+64], %f45;
	add.s64 	%rd104, %rd103, %rd102;
	ld.global.f32 	%f46, [%rd104];
	st.shared.f32 	[%r79+128], %f46;
	add.s64 	%rd105, %rd104, %rd102;
	ld.global.f32 	%f47, [%rd105];
	st.shared.f32 	[%r79+192], %f47;
	add.s64 	%rd106, %rd105, %rd102;
	ld.global.f32 	%f48, [%rd106];
	st.shared.f32 	[%r79+256], %f48;
	add.s64 	%rd107, %rd106, %rd102;
	ld.global.f32 	%f49, [%rd107];
	st.shared.f32 	[%r79+320], %f49;
	add.s64 	%rd108, %rd107, %rd102;
	ld.global.f32 	%f50, [%rd108];
	st.shared.f32 	[%r79+384], %f50;
	add.s64 	%rd109, %rd108, %rd102;
	ld.global.f32 	%f51, [%rd109];
	st.shared.f32 	[%r79+448], %f51;
	mov.u32 	%r81, %ctaid.x;
	shl.b32 	%r82, %r81, 4;
	add.s32 	%r83, %r82, %r80;
	add.s32 	%r84, %r83, 16;
	mul.wide.u32 	%rd110, %r84, 4;
	add.s64 	%rd111, %rd1, %rd110;
	ld.global.f32 	%f52, [%rd111];
	st.shared.f32 	[%r2], %f52;
	add.s32 	%r85, %r84, %r39;
	mul.wide.u32 	%rd112, %r85, 4;
	add.s64 	%rd113, %rd1, %rd112;
	ld.global.f32 	%f53, [%rd113];
	st.shared.f32 	[%r2+64], %f53;
	add.s32 	%r86, %r85, %r39;
	mul.wide.u32 	%rd114, %r86, 4;
	add.s64 	%rd115, %rd1, %rd114;
	ld.global.f32 	%f54, [%rd115];
	st.shared.f32 	[%r2+128], %f54;
	add.s32 	%r87, %r86, %r39;
	mul.wide.u32 	%rd116, %r87, 4;
	add.s64 	%rd117, %rd1, %rd116;
	ld.global.f32 	%f55, [%rd117];
	st.shared.f32 	[%r2+192], %f55;
	add.s32 	%r88, %r87, %r39;
	mul.wide.u32 	%rd118, %r88, 4;
	add.s64 	%rd119, %rd1, %rd118;
	ld.global.f32 	%f56, [%rd119];
	st.shared.f32 	[%r2+256], %f56;
	add.s32 	%r89, %r88, %r39;
	mul.wide.u32 	%rd120, %r89, 4;
	add.s64 	%rd121, %rd1, %rd120;
	ld.global.f32 	%f57, [%rd121];
	st.shared.f32 	[%r2+320], %f57;
	add.s32 	%r90, %r89, %r39;
	mul.wide.u32 	%rd122, %r90, 4;
	add.s64 	%rd123, %rd1, %rd122;
	ld.global.f32 	%f58, [%rd123];
	st.shared.f32 	[%r2+384], %f58;
	add.s32 	%r91, %r90, %r39;
	mul.wide.u32 	%rd124, %r91, 4;
	add.s64 	%rd125, %rd1, %rd124;
	ld.global.f32 	%f59, [%rd125];
	st.shared.f32 	[%r2+448], %f59;
	add.s32 	%r92, %r91, %r39;
	mul.wide.u32 	%rd126, %r92, 4;
	add.s64 	%rd127, %rd1, %rd126;
	ld.global.f32 	%f60, [%rd127];
	st.shared.f32 	[%r2+512], %f60;
	add.s32 	%r93, %r92, %r39;
	mul.wide.u32 	%rd128, %r93, 4;
	add.s64 	%rd129, %rd1, %rd128;
	ld.global.f32 	%f61, [%rd129];
	st.shared.f32 	[%r2+576], %f61;
	add.s32 	%r94, %r93, %r39;
	mul.wide.u32 	%rd130, %r94, 4;
	add.s64 	%rd131, %rd1, %rd130;
	ld.global.f32 	%f62, [%rd131];
	st.shared.f32 	[%r2+640], %f62;
	add.s32 	%r95, %r94, %r39;
	mul.wide.u32 	%rd132, %r95, 4;
	add.s64 	%rd133, %rd1, %rd132;
	ld.global.f32 	%f63, [%rd133];
	st.shared.f32 	[%r2+704], %f63;
	add.s32 	%r96, %r95, %r39;
	mul.wide.u32 	%rd134, %r96, 4;
	add.s64 	%rd135, %rd1, %rd134;
	ld.global.f32 	%f64, [%rd135];
	st.shared.f32 	[%r2+768], %f64;
	add.s32 	%r97, %r96, %r39;
	mul.wide.u32 	%rd136, %r97, 4;
	add.s64 	%rd137, %rd1, %rd136;
	ld.global.f32 	%f65, [%rd137];
	st.shared.f32 	[%r2+832], %f65;
	add.s32 	%r98, %r97, %r39;
	mul.wide.u32 	%rd138, %r98, 4;
	add.s64 	%rd139, %rd1, %rd138;
	ld.global.f32 	%f66, [%rd139];
	st.shared.f32 	[%r2+896], %f66;
	add.s32 	%r99, %r98, %r39;
	mul.wide.u32 	%rd140, %r99, 4;
	add.s64 	%rd141, %rd1, %rd140;
	ld.global.f32 	%f67, [%rd141];
	st.shared.f32 	[%r2+960], %f67;
	bra.uni 	$L__BB3_3;
$L__BB3_2:
	add.s32 	%r44, %r40, 8;
	mad.lo.s32 	%r45, %r44, %r39, %r40;
	mov.u32 	%r47, _ZZ13lud_perimeterPfiiE3dia;
	add.s32 	%r48, %r47, %r41;
	cvt.s64.s32 	%rd3, %r45;
	cvt.u64.u32 	%rd4, %r1;
	add.s64 	%rd5, %rd3, %rd4;
	shl.b64 	%rd6, %rd5, 2;
	add.s64 	%rd7, %rd1, %rd6;
	ld.global.f32 	%f20, [%rd7+-64];
	st.shared.f32 	[%r48+448], %f20;
	add.s32 	%r49, %r45, %r39;
	cvt.s64.s32 	%rd8, %r49;
	add.s64 	%rd9, %rd8, %rd4;
	shl.b64 	%rd10, %rd9, 2;
	add.s64 	%rd11, %rd1, %rd10;
	ld.global.f32 	%f21, [%rd11+-64];
	st.shared.f32 	[%r48+512], %f21;
	add.s32 	%r50, %r49, %r39;
	cvt.s64.s32 	%rd12, %r50;
	add.s64 	%rd13, %rd12, %rd4;
	shl.b64 	%rd14, %rd13, 2;
	add.s64 	%rd15, %rd1, %rd14;
	ld.global.f32 	%f22, [%rd15+-64];
	st.shared.f32 	[%r48+576], %f22;
	add.s32 	%r51, %r50, %r39;
	cvt.s64.s32 	%rd16, %r51;
	add.s64 	%rd17, %rd16, %rd4;
	shl.b64 	%rd18, %rd17, 2;
	add.s64 	%rd19, %rd1, %rd18;
	ld.global.f32 	%f23, [%rd19+-64];
	st.shared.f32 	[%r48+640], %f23;
	add.s32 	%r52, %r51, %r39;
	cvt.s64.s32 	%rd20, %r52;
	add.s64 	%rd21, %rd20, %rd4;
	shl.b64 	%rd22, %rd21, 2;
	add.s64 	%rd23, %rd1, %rd22;
	ld.global.f32 	%f24, [%rd23+-64];
	st.shared.f32 	[%r48+704], %f24;
	add.s32 	%r53, %r52, %r39;
	cvt.s64.s32 	%rd24, %r53;
	add.s64 	%rd25, %rd24, %rd4;
	shl.b64 	%rd26, %rd25, 2;
	add.s64 	%rd27, %rd1, %rd26;
	ld.global.f32 	%f25, [%rd27+-64];
	st.shared.f32 	[%r48+768], %f25;
	add.s32 	%r54, %r53, %r39;
	cvt.s64.s32 	%rd28, %r54;
	add.s64 	%rd29, %rd28, %rd4;
	shl.b64 	%rd30, %rd29, 2;
	add.s64 	%rd31, %rd1, %rd30;
	ld.global.f32 	%f26, [%rd31+-64];
	st.shared.f32 	[%r48+832], %f26;
	add.s32 	%r55, %r54, %r39;
	cvt.s64.s32 	%rd32, %r55;
	add.s64 	%rd33, %rd32, %rd4;
	shl.b64 	%rd34, %rd33, 2;
	add.s64 	%rd35, %rd1, %rd34;
	ld.global.f32 	%f27, [%rd35+-64];
	st.shared.f32 	[%r48+896], %f27;
	mov.u32 	%r56, %ctaid.x;
	shl.b32 	%r57, %r56, 4;
	add.s32 	%r58, %r57, %r40;
	add.s32 	%r59, %r58, 16;
	mad.lo.s32 	%r60, %r59, %r39, %r40;
	cvt.s64.s32 	%rd36, %r60;
	add.s64 	%rd37, %rd36, %rd4;
	shl.b64 	%rd38, %rd37, 2;
	add.s64 	%rd39, %rd1, %rd38;
	ld.global.f32 	%f28, [%rd39+-64];
	st.shared.f32 	[%r3+-64], %f28;
	add.s32 	%r61, %r60, %r39;
	cvt.s64.s32 	%rd40, %r61;
	add.s64 	%rd41, %rd40, %rd4;
	shl.b64 	%rd42, %rd41, 2;
	add.s64 	%rd43, %rd1, %rd42;
	ld.global.f32 	%f29, [%rd43+-64];
	st.shared.f32 	[%r3], %f29;
	add.s32 	%r62, %r61, %r39;
	cvt.s64.s32 	%rd44, %r62;
	add.s64 	%rd45, %rd44, %rd4;
	shl.b64 	%rd46, %rd45, 2;
	add.s64 	%rd47, %rd1, %rd46;
	ld.global.f32 	%f30, [%rd47+-64];
	st.shared.f32 	[%r3+64], %f30;
	add.s32 	%r63, %r62, %r39;
	cvt.s64.s32 	%rd48, %r63;
	add.s64 	%rd49, %rd48, %rd4;
	shl.b64 	%rd50, %rd49, 2;
	add.s64 	%rd51, %rd1, %rd50;
	ld.global.f32 	%f31, [%rd51+-64];
	st.shared.f32 	[%r3+128], %f31;
	add.s32 	%r64, %r63, %r39;
	cvt.s64.s32 	%rd52, %r64;
	add.s64 	%rd53, %rd52, %rd4;
	shl.b64 	%rd54, %rd53, 2;
	add.s64 	%rd55, %rd1, %rd54;
	ld.global.f32 	%f32, [%rd55+-64];
	st.shared.f32 	[%r3+192], %f32;
	add.s32 	%r65, %r64, %r39;
	cvt.s64.s32 	%rd56, %r65;
	add.s64 	%rd57, %rd56, %rd4;
	shl.b64 	%rd58, %rd57, 2;
	add.s64 	%rd59, %rd1, %rd58;
	ld.global.f32 	%f33, [%rd59+-64];
	st.shared.f32 	[%r3+256], %f33;
	add.s32 	%r66, %r65, %r39;
	cvt.s64.s32 	%rd60, %r66;
	add.s64 	%rd61, %rd60, %rd4;
	shl.b64 	%rd62, %rd61, 2;
	add.s64 	%rd63, %rd1, %rd62;
	ld.global.f32 	%f34, [%rd63+-64];
	st.shared.f32 	[%r3+320], %f34;
	add.s32 	%r67, %r66, %r39;
	cvt.s64.s32 	%rd64, %r67;
	add.s64 	%rd65, %rd64, %rd4;
	shl.b64 	%rd66, %rd65, 2;
	add.s64 	%rd67, %rd1, %rd66;
	ld.global.f32 	%f35, [%rd67+-64];
	st.shared.f32 	[%r3+384], %f35;
	add.s32 	%r68, %r67, %r39;
	cvt.s64.s32 	%rd68, %r68;
	add.s64 	%rd69, %rd68, %rd4;
	shl.b64 	%rd70, %rd69, 2;
	add.s64 	%rd71, %rd1, %rd70;
	ld.global.f32 	%f36, [%rd71+-64];
	st.shared.f32 	[%r3+448], %f36;
	add.s32 	%r69, %r68, %r39;
	cvt.s64.s32 	%rd72, %r69;
	add.s64 	%rd73, %rd72, %rd4;
	shl.b64 	%rd74, %rd73, 2;
	add.s64 	%rd75, %rd1, %rd74;
	ld.global.f32 	%f37, [%rd75+-64];
	st.shared.f32 	[%r3+512], %f37;
	add.s32 	%r70, %r69, %r39;
	cvt.s64.s32 	%rd76, %r70;
	add.s64 	%rd77, %rd76, %rd4;
	shl.b64 	%rd78, %rd77, 2;
	add.s64 	%rd79, %rd1, %rd78;
	ld.global.f32 	%f38, [%rd79+-64];
	st.shared.f32 	[%r3+576], %f38;
	add.s32 	%r71, %r70, %r39;
	cvt.s64.s32 	%rd80, %r71;
	add.s64 	%rd81, %rd80, %rd4;
	shl.b64 	%rd82, %rd81, 2;
	add.s64 	%rd83, %rd1, %rd82;
	ld.global.f32 	%f39, [%rd83+-64];
	st.shared.f32 	[%r3+640], %f39;
	add.s32 	%r72, %r71, %r39;
	cvt.s64.s32 	%rd84, %r72;
	add.s64 	%rd85, %rd84, %rd4;
	shl.b64 	%rd86, %rd85, 2;
	add.s64 	%rd87, %rd1, %rd86;
	ld.global.f32 	%f40, [%rd87+-64];
	st.shared.f32 	[%r3+704], %f40;
	add.s32 	%r73, %r72, %r39;
	cvt.s64.s32 	%rd88, %r73;
	add.s64 	%rd89, %rd88, %rd4;
	shl.b64 	%rd90, %rd89, 2;
	add.s64 	%rd91, %rd1, %rd90;
	ld.global.f32 	%f41, [%rd91+-64];
	st.shared.f32 	[%r3+768], %f41;
	add.s32 	%r74, %r73, %r39;
	cvt.s64.s32 	%rd92, %r74;
	add.s64 	%rd93, %rd92, %rd4;
	shl.b64 	%rd94, %rd93, 2;
	add.s64 	%rd95, %rd1, %rd94;
	ld.global.f32 	%f42, [%rd95+-64];
	st.shared.f32 	[%r3+832], %f42;
	add.s32 	%r75, %r74, %r39;
	cvt.s64.s32 	%rd96, %r75;
	add.s64 	%rd97, %rd96, %rd4;
	shl.b64 	%rd98, %rd97, 2;
	add.s64 	%rd99, %rd1, %rd98;
	ld.global.f32 	%f43, [%rd99+-64];
	st.shared.f32 	[%r3+896], %f43;
$L__BB3_3:
	setp.gt.u32 	%p2, %r1, 15;
	bar.sync 	0;
	@%p2 bra 	$L__BB3_17;
	add.s32 	%r132, %r41, %r42;
	add.s32 	%r4, %r132, 256;
	mov.b32 	%r198, 1;
	mov.b32 	%r199, 0;
	mov.b16 	%rs17, 0;
	mov.u16 	%rs18, %rs17;
$L__BB3_5:
	mov.u32 	%r5, %r199;
	mov.u32 	%r199, %r198;
	add.s16 	%rs18, %rs18, 1;
	shl.b32 	%r134, %r199, 6;
	add.s32 	%r7, %r2, %r134;
	ld.shared.f32 	%f215, [%r7];
	setp.lt.u32 	%p13, %r5, 7;
	mov.b32 	%r204, 0;
	@%p13 bra 	$L__BB3_8;
	and.b32  	%r204, %r199, 2147483640;
	and.b32  	%r135, %r199, -8;
	neg.s32 	%r202, %r135;
	mov.u32 	%r137, _ZZ13lud_perimeterPfiiE3dia;
	add.s32 	%r138, %r137, %r134;
	add.s32 	%r201, %r138, 16;
	mov.u32 	%r200, %r4;
$L__BB3_7:
	.pragma "nounroll";
	ld.shared.f32 	%f126, [%r201+-16];
	ld.shared.f32 	%f127, [%r200+-256];
	mul.f32 	%f128, %f126, %f127;
	sub.f32 	%f129, %f215, %f128;
	st.shared.f32 	[%r7], %f129;
	ld.shared.f32 	%f130, [%r201+-12];
	ld.shared.f32 	%f131, [%r200+-192];
	mul.f32 	%f132, %f130, %f131;
	sub.f32 	%f133, %f129, %f132;
	st.shared.f32 	[%r7], %f133;
	ld.shared.f32 	%f134, [%r201+-8];
	ld.shared.f32 	%f135, [%r200+-128];
	mul.f32 	%f136, %f134, %f135;
	sub.f32 	%f137, %f133, %f136;
	st.shared.f32 	[%r7], %f137;
	ld.shared.f32 	%f138, [%r201+-4];
	ld.shared.f32 	%f139, [%r200+-64];
	mul.f32 	%f140, %f138, %f139;
	sub.f32 	%f141, %f137, %f140;
	st.shared.f32 	[%r7], %f141;
	ld.shared.f32 	%f142, [%r201];
	ld.shared.f32 	%f143, [%r200];
	mul.f32 	%f144, %f142, %f143;
	sub.f32 	%f145, %f141, %f144;
	st.shared.f32 	[%r7], %f145;
	ld.shared.f32 	%f146, [%r201+4];
	ld.shared.f32 	%f147, [%r200+64];
	mul.f32 	%f148, %f146, %f147;
	sub.f32 	%f149, %f145, %f148;
	st.shared.f32 	[%r7], %f149;
	ld.shared.f32 	%f150, [%r201+8];
	ld.shared.f32 	%f151, [%r200+128];
	mul.f32 	%f152, %f150, %f151;
	sub.f32 	%f153, %f149, %f152;
	st.shared.f32 	[%r7], %f153;
	ld.shared.f32 	%f154, [%r201+12];
	ld.shared.f32 	%f155, [%r200+192];
	mul.f32 	%f156, %f154, %f155;
	sub.f32 	%f215, %f153, %f156;
	st.shared.f32 	[%r7], %f215;
	add.s32 	%r202, %r202, 8;
	add.s32 	%r201, %r201, 32;
	add.s32 	%r200, %r200, 512;
	setp.ne.s32 	%p14, %r202, 0;
	@%p14 bra 	$L__BB3_7;
$L__BB3_8:
	and.b32  	%r139, %r199, 7;
	setp.eq.s32 	%p15, %r139, 0;
	@%p15 bra 	$L__BB3_16;
	cvt.u32.u16 	%r140, %rs18;
	and.b32  	%r18, %r140, 7;
	mov.u32 	%r142, _ZZ13lud_perimeterPfiiE3dia;
	add.s32 	%r19, %r142, %r134;
	add.s32 	%r143, %r18, -1;
	setp.lt.u32 	%p16, %r143, 3;
	@%p16 bra 	$L__BB3_11;
	shl.b32 	%r144, %r204, 2;
	add.s32 	%r145, %r19, %r144;
	ld.shared.f32 	%f157, [%r145];
	shl.b32 	%r146, %r204, 6;
	add.s32 	%r147, %r2, %r146;
	ld.shared.f32 	%f158, [%r147];
	mul.f32 	%f159, %f157, %f158;
	sub.f32 	%f160, %f215, %f159;
	st.shared.f32 	[%r7], %f160;
	ld.shared.f32 	%f161, [%r145+4];
	ld.shared.f32 	%f162, [%r147+64];
	mul.f32 	%f163, %f161, %f162;
	sub.f32 	%f164, %f160, %f163;
	st.shared.f32 	[%r7], %f164;
	ld.shared.f32 	%f165, [%r145+8];
	ld.shared.f32 	%f166, [%r147+128];
	mul.f32 	%f167, %f165, %f166;
	sub.f32 	%f168, %f164, %f167;
	st.shared.f32 	[%r7], %f168;
	ld.shared.f32 	%f169, [%r145+12];
	ld.shared.f32 	%f170, [%r147+192];
	mul.f32 	%f171, %f169, %f170;
	sub.f32 	%f215, %f168, %f171;
	st.shared.f32 	[%r7], %f215;
	add.s32 	%r204, %r204, 4;
$L__BB3_11:
	and.b32  	%r148, %r18, 3;
	setp.eq.s32 	%p17, %r148, 0;
	@%p17 bra 	$L__BB3_16;
	and.b16  	%rs15, %rs17, 3;
	setp.eq.s16 	%p18, %rs15, 0;
	@%p18 bra 	$L__BB3_14;
	shl.b32 	%r149, %r204, 2;
	add.s32 	%r150, %r19, %r149;
	ld.shared.f32 	%f172, [%r150];
	shl.b32 	%r151, %r204, 6;
	add.s32 	%r152, %r2, %r151;
	ld.shared.f32 	%f173, [%r152];
	mul.f32 	%f174, %f172, %f173;
	sub.f32 	%f175, %f215, %f174;
	st.shared.f32 	[%r7], %f175;
	ld.shared.f32 	%f176, [%r150+4];
	ld.shared.f32 	%f177, [%r152+64];
	mul.f32 	%f178, %f176, %f177;
	sub.f32 	%f215, %f175, %f178;
	st.shared.f32 	[%r7], %f215;
	add.s32 	%r204, %r204, 2;
$L__BB3_14:
	and.b16  	%rs16, %rs17, 1;
	setp.eq.b16 	%p19, %rs16, 1;
	@%p19 bra 	$L__BB3_16;
	shl.b32 	%r153, %r204, 2;
	add.s32 	%r154, %r19, %r153;
	ld.shared.f32 	%f179, [%r154];
	shl.b32 	%r155, %r204, 6;
	add.s32 	%r156, %r2, %r155;
	ld.shared.f32 	%f180, [%r156];
	mul.f32 	%f181, %f179, %f180;
	sub.f32 	%f182, %f215, %f181;
	st.shared.f32 	[%r7], %f182;
$L__BB3_16:
	add.s32 	%r198, %r199, 1;
	setp.eq.s32 	%p20, %r198, 16;
	add.s16 	%rs17, %rs17, 1;
	@%p20 bra 	$L__BB3_32;
	bra.uni 	$L__BB3_5;
$L__BB3_17:
	mad.lo.s32 	%r25, %r1, 60, %r3;
	mov.b32 	%r206, 0;
	mov.b16 	%rs19, 0;
	mov.u32 	%r102, _ZZ13lud_perimeterPfiiE3dia;
	mov.u16 	%rs20, %rs19;
$L__BB3_18:
	setp.ne.s32 	%p3, %r206, 0;
	shl.b32 	%r101, %r206, 2;
	add.s32 	%r27, %r102, %r101;
	add.s32 	%r28, %r25, %r101;
	@%p3 bra 	$L__BB3_20;
	ld.shared.f32 	%f222, [%r25+-1024];
	bra.uni 	$L__BB3_31;
$L__BB3_20:
	ld.shared.f32 	%f222, [%r28+-1024];
	setp.lt.u32 	%p4, %r206, 8;
	mov.b32 	%r209, 0;
	@%p4 bra 	$L__BB3_23;
	and.b32  	%r209, %r206, 2147483640;
	mov.b32 	%r207, 0;
$L__BB3_22:
	.pragma "nounroll";
	shl.b32 	%r105, %r207, 2;
	add.s32 	%r106, %r25, %r105;
	ld.shared.f32 	%f68, [%r106+-1024];
	shl.b32 	%r107, %r207, 6;
	add.s32 	%r108, %r27, %r107;
	ld.shared.f32 	%f69, [%r108];
	mul.f32 	%f70, %f68, %f69;
	sub.f32 	%f71, %f222, %f70;
	st.shared.f32 	[%r28+-1024], %f71;
	ld.shared.f32 	%f72, [%r106+-1020];
	ld.shared.f32 	%f73, [%r108+64];
	mul.f32 	%f74, %f72, %f73;
	sub.f32 	%f75, %f71, %f74;
	st.shared.f32 	[%r28+-1024], %f75;
	ld.shared.f32 	%f76, [%r106+-1016];
	ld.shared.f32 	%f77, [%r108+128];
	mul.f32 	%f78, %f76, %f77;
	sub.f32 	%f79, %f75, %f78;
	st.shared.f32 	[%r28+-1024], %f79;
	ld.shared.f32 	%f80, [%r106+-1012];
	ld.shared.f32 	%f81, [%r108+192];
	mul.f32 	%f82, %f80, %f81;
	sub.f32 	%f83, %f79, %f82;
	st.shared.f32 	[%r28+-1024], %f83;
	ld.shared.f32 	%f84, [%r106+-1008];
	ld.shared.f32 	%f85, [%r108+256];
	mul.f32 	%f86, %f84, %f85;
	sub.f32 	%f87, %f83, %f86;
	st.shared.f32 	[%r28+-1024], %f87;
	ld.shared.f32 	%f88, [%r106+-1004];
	ld.shared.f32 	%f89, [%r108+320];
	mul.f32 	%f90, %f88, %f89;
	sub.f32 	%f91, %f87, %f90;
	st.shared.f32 	[%r28+-1024], %f91;
	ld.shared.f32 	%f92, [%r106+-1000];
	ld.shared.f32 	%f93, [%r108+384];
	mul.f32 	%f94, %f92, %f93;
	sub.f32 	%f95, %f91, %f94;
	st.shared.f32 	[%r28+-1024], %f95;
	ld.shared.f32 	%f96, [%r106+-996];
	ld.shared.f32 	%f97, [%r108+448];
	mul.f32 	%f98, %f96, %f97;
	sub.f32 	%f222, %f95, %f98;
	st.shared.f32 	[%r28+-1024], %f222;
	add.s32 	%r207, %r207, 8;
	setp.ne.s32 	%p5, %r207, %r209;
	@%p5 bra 	$L__BB3_22;
$L__BB3_23:
	and.b32  	%r109, %r206, 7;
	setp.eq.s32 	%p6, %r109, 0;
	@%p6 bra 	$L__BB3_31;
	cvt.u32.u16 	%r110, %rs20;
	and.b32  	%r33, %r110, 7;
	add.s32 	%r111, %r33, -1;
	setp.lt.u32 	%p7, %r111, 3;
	@%p7 bra 	$L__BB3_26;
	shl.b32 	%r112, %r209, 2;
	add.s32 	%r113, %r25, %r112;
	ld.shared.f32 	%f99, [%r113+-1024];
	shl.b32 	%r114, %r209, 6;
	add.s32 	%r115, %r27, %r114;
	ld.shared.f32 	%f100, [%r115];
	mul.f32 	%f101, %f99, %f100;
	sub.f32 	%f102, %f222, %f101;
	st.shared.f32 	[%r28+-1024], %f102;
	ld.shared.f32 	%f103, [%r113+-1020];
	ld.shared.f32 	%f104, [%r115+64];
	mul.f32 	%f105, %f103, %f104;
	sub.f32 	%f106, %f102, %f105;
	st.shared.f32 	[%r28+-1024], %f106;
	ld.shared.f32 	%f107, [%r113+-1016];
	ld.shared.f32 	%f108, [%r115+128];
	mul.f32 	%f109, %f107, %f108;
	sub.f32 	%f110, %f106, %f109;
	st.shared.f32 	[%r28+-1024], %f110;
	ld.shared.f32 	%f111, [%r113+-1012];
	ld.shared.f32 	%f112, [%r115+192];
	mul.f32 	%f113, %f111, %f112;
	sub.f32 	%f222, %f110, %f113;
	st.shared.f32 	[%r28+-1024], %f222;
	add.s32 	%r209, %r209, 4;
$L__BB3_26:
	and.b32  	%r116, %r33, 3;
	setp.eq.s32 	%p8, %r116, 0;
	@%p8 bra 	$L__BB3_31;
	and.b16  	%rs11, %rs19, 3;
	setp.eq.s16 	%p9, %rs11, 1;
	@%p9 bra 	$L__BB3_29;
	shl.b32 	%r117, %r209, 2;
	add.s32 	%r118, %r25, %r117;
	ld.shared.f32 	%f114, [%r118+-1024];
	shl.b32 	%r119, %r209, 6;
	add.s32 	%r120, %r27, %r119;
	ld.shared.f32 	%f115, [%r120];
	mul.f32 	%f116, %f114, %f115;
	sub.f32 	%f117, %f222, %f116;
	st.shared.f32 	[%r28+-1024], %f117;
	ld.shared.f32 	%f118, [%r118+-1020];
	ld.shared.f32 	%f119, [%r120+64];
	mul.f32 	%f120, %f118, %f119;
	sub.f32 	%f222, %f117, %f120;
	st.shared.f32 	[%r28+-1024], %f222;
	add.s32 	%r209, %r209, 2;
$L__BB3_29:
	and.b16  	%rs12, %rs19, 1;
	setp.eq.b16 	%p10, %rs12, 1;
	not.pred 	%p11, %p10;
	@%p11 bra 	$L__BB3_31;
	shl.b32 	%r121, %r209, 2;
	add.s32 	%r122, %r25, %r121;
	ld.shared.f32 	%f121, [%r122+-1024];
	shl.b32 	%r123, %r209, 6;
	add.s32 	%r124, %r27, %r123;
	ld.shared.f32 	%f122, [%r124];
	mul.f32 	%f123, %f121, %f122;
	sub.f32 	%f222, %f222, %f123;
$L__BB3_31:
	mad.lo.s32 	%r125, %r206, 60, %r27;
	add.s32 	%r127, %r125, %r101;
	ld.shared.f32 	%f124, [%r127];
	div.rn.f32 	%f125, %f222, %f124;
	st.shared.f32 	[%r28+-1024], %f125;
	add.s32 	%r206, %r206, 1;
	setp.ne.s32 	%p12, %r206, 16;
	add.s16 	%rs20, %rs20, 1;
	add.s16 	%rs19, %rs19, 1;
	@%p12 bra 	$L__BB3_18;
$L__BB3_32:
	setp.gt.u32 	%p21, %r1, 15;
	bar.sync 	0;
	@%p21 bra 	$L__BB3_34;
	mad.lo.s32 	%r177, %r39, %r40, %r39;
	add.s32 	%r178, %r177, %r40;
	mov.u32 	%r179, %ctaid.x;
	shl.b32 	%r180, %r179, 4;
	add.s32 	%r181, %r180, %r1;
	add.s32 	%r182, %r181, %r178;
	ld.shared.f32 	%f199, [%r2+64];
	add.s32 	%r183, %r182, 16;
	mul.wide.u32 	%rd207, %r183, 4;
	add.s64 	%rd208, %rd1, %rd207;
	st.global.f32 	[%rd208], %f199;
	ld.shared.f32 	%f200, [%r2+128];
	add.s32 	%r184, %r183, %r39;
	mul.wide.u32 	%rd209, %r184, 4;
	add.s64 	%rd210, %rd1, %rd209;
	st.global.f32 	[%rd210], %f200;
	ld.shared.f32 	%f201, [%r2+192];
	add.s32 	%r185, %r184, %r39;
	mul.wide.u32 	%rd211, %r185, 4;
	add.s64 	%rd212, %rd1, %rd211;
	st.global.f32 	[%rd212], %f201;
	ld.shared.f32 	%f202, [%r2+256];
	add.s32 	%r186, %r185, %r39;
	mul.wide.u32 	%rd213, %r186, 4;
	add.s64 	%rd214, %rd1, %rd213;
	st.global.f32 	[%rd214], %f202;
	ld.shared.f32 	%f203, [%r2+320];
	add.s32 	%r187, %r186, %r39;
	mul.wide.u32 	%rd215, %r187, 4;
	add.s64 	%rd216, %rd1, %rd215;
	st.global.f32 	[%rd216], %f203;
	ld.shared.f32 	%f204, [%r2+384];
	add.s32 	%r188, %r187, %r39;
	mul.wide.u32 	%rd217, %r188, 4;
	add.s64 	%rd218, %rd1, %rd217;
	st.global.f32 	[%rd218], %f204;
	ld.shared.f32 	%f205, [%r2+448];
	add.s32 	%r189, %r188, %r39;
	mul.wide.u32 	%rd219, %r189, 4;
	add.s64 	%rd220, %rd1, %rd219;
	st.global.f32 	[%rd220], %f205;
	ld.shared.f32 	%f206, [%r2+512];
	add.s32 	%r190, %r189, %r39;
	mul.wide.u32 	%rd221, %r190, 4;
	add.s64 	%rd222, %rd1, %rd221;
	st.global.f32 	[%rd222], %f206;
	ld.shared.f32 	%f207, [%r2+576];
	add.s32 	%r191, %r190, %r39;
	mul.wide.u32 	%rd223, %r191, 4;
	add.s64 	%rd224, %rd1, %rd223;
	st.global.f32 	[%rd224], %f207;
	ld.shared.f32 	%f208, [%r2+640];
	add.s32 	%r192, %r191, %r39;
	mul.wide.u32 	%rd225, %r192, 4;
	add.s64 	%rd226, %rd1, %rd225;
	st.global.f32 	[%rd226], %f208;
	ld.shared.f32 	%f209, [%r2+704];
	add.s32 	%r193, %r192, %r39;
	mul.wide.u32 	%rd227, %r193, 4;
	add.s64 	%rd228, %rd1, %rd227;
	st.global.f32 	[%rd228], %f209;
	ld.shared.f32 	%f210, [%r2+768];
	add.s32 	%r194, %r193, %r39;
	mul.wide.u32 	%rd229, %r194, 4;
	add.s64 	%rd230, %rd1, %rd229;
	st.global.f32 	[%rd230], %f210;
	ld.shared.f32 	%f211, [%r2+832];
	add.s32 	%r195, %r194, %r39;
	mul.wide.u32 	%rd231, %r195, 4;
	add.s64 	%rd232, %rd1, %rd231;
	st.global.f32 	[%rd232], %f211;
	ld.shared.f32 	%f212, [%r2+896];
	add.s32 	%r196, %r195, %r39;
	mul.wide.u32 	%rd233, %r196, 4;
	add.s64 	%rd234, %rd1, %rd233;
	st.global.f32 	[%rd234], %f212;
	ld.shared.f32 	%f213, [%r2+960];
	add.s32 	%r197, %r196, %r39;
	mul.wide.u32 	%rd235, %r197, 4;
	add.s64 	%rd236, %rd1, %rd235;
	st.global.f32 	[%rd236], %f213;
	bra.uni 	$L__BB3_35;
$L__BB3_34:
	mov.u32 	%r157, %ctaid.x;
	shl.b32 	%r158, %r157, 4;
	add.s32 	%r159, %r158, %r40;
	add.s32 	%r160, %r159, 16;
	mad.lo.s32 	%r161, %r160, %r39, %r40;
	ld.shared.f32 	%f183, [%r3+-64];
	cvt.s64.s32 	%rd142, %r161;
	cvt.u64.u32 	%rd143, %r1;
	add.s64 	%rd144, %rd142, %rd143;
	shl.b64 	%rd145, %rd144, 2;
	add.s64 	%rd146, %rd1, %rd145;
	st.global.f32 	[%rd146+-64], %f183;
	add.s32 	%r162, %r161, %r39;
	ld.shared.f32 	%f184, [%r3];
	cvt.s64.s32 	%rd147, %r162;
	add.s64 	%rd148, %rd147, %rd143;
	shl.b64 	%rd149, %rd148, 2;
	add.s64 	%rd150, %rd1, %rd149;
	st.global.f32 	[%rd150+-64], %f184;
	add.s32 	%r163, %r162, %r39;
	ld.shared.f32 	%f185, [%r3+64];
	cvt.s64.s32 	%rd151, %r163;
	add.s64 	%rd152, %rd151, %rd143;
	shl.b64 	%rd153, %rd152, 2;
	add.s64 	%rd154, %rd1, %rd153;
	st.global.f32 	[%rd154+-64], %f185;
	add.s32 	%r164, %r163, %r39;
	ld.shared.f32 	%f186, [%r3+128];
	cvt.s64.s32 	%rd155, %r164;
	add.s64 	%rd156, %rd155, %rd143;
	shl.b64 	%rd157, %rd156, 2;
	add.s64 	%rd158, %rd1, %rd157;
	st.global.f32 	[%rd158+-64], %f186;
	add.s32 	%r165, %r164, %r39;
	ld.shared.f32 	%f187, [%r3+192];
	cvt.s64.s32 	%rd159, %r165;
	add.s64 	%rd160, %rd159, %rd143;
	shl.b64 	%rd161, %rd160, 2;
	add.s64 	%rd162, %rd1, %rd161;
	st.global.f32 	[%rd162+-64], %f187;
	add.s32 	%r166, %r165, %r39;
	ld.shared.f32 	%f188, [%r3+256];
	cvt.s64.s32 	%rd163, %r166;
	add.s64 	%rd164, %rd163, %rd143;
	shl.b64 	%rd165, %rd164, 2;
	add.s64 	%rd166, %rd1, %rd165;
	st.global.f32 	[%rd166+-64], %f188;
	add.s32 	%r167, %r166, %r39;
	ld.shared.f32 	%f189, [%r3+320];
	cvt.s64.s32 	%rd167, %r167;
	add.s64 	%rd168, %rd167, %rd143;
	shl.b64 	%rd169, %rd168, 2;
	add.s64 	%rd170, %rd1, %rd169;
	st.global.f32 	[%rd170+-64], %f189;
	add.s32 	%r168, %r167, %r39;
	ld.shared.f32 	%f190, [%r3+384];
	cvt.s64.s32 	%rd171, %r168;
	add.s64 	%rd172, %rd171, %rd143;
	shl.b64 	%rd173, %rd172, 2;
	add.s64 	%rd174, %rd1, %rd173;
	st.global.f32 	[%rd174+-64], %f190;
	add.s32 	%r169, %r168, %r39;
	ld.shared.f32 	%f191, [%r3+448];
	cvt.s64.s32 	%rd175, %r169;
	add.s64 	%rd176, %rd175, %rd143;
	shl.b64 	%rd177, %rd176, 2;
	add.s64 	%rd178, %rd1, %rd177;
	st.global.f32 	[%rd178+-64], %f191;
	add.s32 	%r170, %r169, %r39;
	ld.shared.f32 	%f192, [%r3+512];
	cvt.s64.s32 	%rd179, %r170;
	add.s64 	%rd180, %rd179, %rd143;
	shl.b64 	%rd181, %rd180, 2;
	add.s64 	%rd182, %rd1, %rd181;
	st.global.f32 	[%rd182+-64], %f192;
	add.s32 	%r171, %r170, %r39;
	ld.shared.f32 	%f193, [%r3+576];
	cvt.s64.s32 	%rd183, %r171;
	add.s64 	%rd184, %rd183, %rd143;
	shl.b64 	%rd185, %rd184, 2;
	add.s64 	%rd186, %rd1, %rd185;
	st.global.f32 	[%rd186+-64], %f193;
	add.s32 	%r172, %r171, %r39;
	ld.shared.f32 	%f194, [%r3+640];
	cvt.s64.s32 	%rd187, %r172;
	add.s64 	%rd188, %rd187, %rd143;
	shl.b64 	%rd189, %rd188, 2;
	add.s64 	%rd190, %rd1, %rd189;
	st.global.f32 	[%rd190+-64], %f194;
	add.s32 	%r173, %r172, %r39;
	ld.shared.f32 	%f195, [%r3+704];
	cvt.s64.s32 	%rd191, %r173;
	add.s64 	%rd192, %rd191, %rd143;
	shl.b64 	%rd193, %rd192, 2;
	add.s64 	%rd194, %rd1, %rd193;
	st.global.f32 	[%rd194+-64], %f195;
	add.s32 	%r174, %r173, %r39;
	ld.shared.f32 	%f196, [%r3+768];
	cvt.s64.s32 	%rd195, %r174;
	add.s64 	%rd196, %rd195, %rd143;
	shl.b64 	%rd197, %rd196, 2;
	add.s64 	%rd198, %rd1, %rd197;
	st.global.f32 	[%rd198+-64], %f196;
	add.s32 	%r175, %r174, %r39;
	ld.shared.f32 	%f197, [%r3+832];
	cvt.s64.s32 	%rd199, %r175;
	add.s64 	%rd200, %rd199, %rd143;
	shl.b64 	%rd201, %rd200, 2;
	add.s64 	%rd202, %rd1, %rd201;
	st.global.f32 	[%rd202+-64], %f197;
	add.s32 	%r176, %r175, %r39;
	ld.shared.f32 	%f198, [%r3+896];
	cvt.s64.s32 	%rd203, %r176;
	add.s64 	%rd204, %rd203, %rd143;
	shl.b64 	%rd205, %rd204, 2;
	add.s64 	%rd206, %rd1, %rd205;
	st.global.f32 	[%rd206+-64], %f198;
$L__BB3_35:
	ret;

}
	// .globl	_Z12lud_internalPfii
.visible .entry _Z12lud_internalPfii(
	.param .u64 .ptr .align 1 _Z12lud_internalPfii_param_0,
	.param .u32 _Z12lud_internalPfii_param_1,
	.param .u32 _Z12lud_internalPfii_param_2
)
{
	.reg .b32 	%r<27>;
	.reg .b32 	%f<53>;
	.reg .b64 	%rd<9>;
	// demoted variable
	.shared .align 4 .b8 _ZZ12lud_internalPfiiE8peri_row[1024];
	// demoted variable
	.shared .align 4 .b8 _ZZ12lud_internalPfiiE8peri_col[1024];
	ld.param.u64 	%rd1, [_Z12lud_internalPfii_param_0];
	ld.param.u32 	%r1, [_Z12lud_internalPfii_param_1];
	ld.param.u32 	%r2, [_Z12lud_internalPfii_param_2];
	cvta.to.global.u64 	%rd2, %rd1;
	mov.u32 	%r3, %ctaid.y;
	shl.b32 	%r4, %r3, 4;
	mov.u32 	%r5, %tid.y;
	add.s32 	%r6, %r2, %r5;
	add.s32 	%r7, %r4, %r6;
	mov.u32 	%r8, %ctaid.x;
	shl.b32 	%r9, %r8, 4;
	mov.u32 	%r10, %tid.x;
	add.s32 	%r11, %r2, %r10;
	add.s32 	%r12, %r9, %r11;
	add.s32 	%r13, %r12, 16;
	mad.lo.s32 	%r14, %r6, %r1, %r13;
	mul.wide.u32 	%rd3, %r14, 4;
	add.s64 	%rd4, %rd2, %rd3;
	ld.global.f32 	%f1, [%rd4];
	shl.b32 	%r15, %r5, 6;
	mov.u32 	%r16, _ZZ12lud_internalPfiiE8peri_row;
	shl.b32 	%r17, %r10, 2;
	add.s32 	%r18, %r16, %r17;
	add.s32 	%r19, %r18, %r15;
	st.shared.f32 	[%r19], %f1;
	add.s32 	%r20, %r7, 16;
	mul.lo.s32 	%r21, %r20, %r1;
	add.s32 	%r22, %r11, %r21;
	mul.wide.u32 	%rd5, %r22, 4;
	add.s64 	%rd6, %rd2, %rd5;
	ld.global.f32 	%f2, [%rd6];
	mov.u32 	%r23, _ZZ12lud_internalPfiiE8peri_col;
	add.s32 	%r24, %r23, %r15;
	add.s32 	%r25, %r24, %r17;
	st.shared.f32 	[%r25], %f2;
	bar.sync 	0;
	ld.shared.f32 	%f3, [%r24];
	ld.shared.f32 	%f4, [%r18];
	fma.rn.f32 	%f5, %f3, %f4, 0f00000000;
	ld.shared.f32 	%f6, [%r24+4];
	ld.shared.f32 	%f7, [%r18+64];
	fma.rn.f32 	%f8, %f6, %f7, %f5;
	ld.shared.f32 	%f9, [%r24+8];
	ld.shared.f32 	%f10, [%r18+128];
	fma.rn.f32 	%f11, %f9, %f10, %f8;
	ld.shared.f32 	%f12, [%r24+12];
	ld.shared.f32 	%f13, [%r18+192];
	fma.rn.f32 	%f14, %f12, %f13, %f11;
	ld.shared.f32 	%f15, [%r24+16];
	ld.shared.f32 	%f16, [%r18+256];
	fma.rn.f32 	%f17, %f15, %f16, %f14;
	ld.shared.f32 	%f18, [%r24+20];
	ld.shared.f32 	%f19, [%r18+320];
	fma.rn.f32 	%f20, %f18, %f19, %f17;
	ld.shared.f32 	%f21, [%r24+24];
	ld.shared.f32 	%f22, [%r18+384];
	fma.rn.f32 	%f23, %f21, %f22, %f20;
	ld.shared.f32 	%f24, [%r24+28];
	ld.shared.f32 	%f25, [%r18+448];
	fma.rn.f32 	%f26, %f24, %f25, %f23;
	ld.shared.f32 	%f27, [%r24+32];
	ld.shared.f32 	%f28, [%r18+512];
	fma.rn.f32 	%f29, %f27, %f28, %f26;
	ld.shared.f32 	%f30, [%r24+36];
	ld.shared.f32 	%f31, [%r18+576];
	fma.rn.f32 	%f32, %f30, %f31, %f29;
	ld.shared.f32 	%f33, [%r24+40];
	ld.shared.f32 	%f34, [%r18+640];
	fma.rn.f32 	%f35, %f33, %f34, %f32;
	ld.shared.f32 	%f36, [%r24+44];
	ld.shared.f32 	%f37, [%r18+704];
	fma.rn.f32 	%f38, %f36, %f37, %f35;
	ld.shared.f32 	%f39, [%r24+48];
	ld.shared.f32 	%f40, [%r18+768];
	fma.rn.f32 	%f41, %f39, %f40, %f38;
	ld.shared.f32 	%f42, [%r24+52];
	ld.shared.f32 	%f43, [%r18+832];
	fma.rn.f32 	%f44, %f42, %f43, %f41;
	ld.shared.f32 	%f45, [%r24+56];
	ld.shared.f32 	%f46, [%r18+896];
	fma.rn.f32 	%f47, %f45, %f46, %f44;
	ld.shared.f32 	%f48, [%r24+60];
	ld.shared.f32 	%f49, [%r18+960];
	fma.rn.f32 	%f50, %f48, %f49, %f47;
	add.s32 	%r26, %r13, %r21;
	mul.wide.u32 	%rd7, %r26, 4;
	add.s64 	%rd8, %rd2, %rd7;
	ld.global.f32 	%f51, [%rd8];
	sub.f32 	%f52, %f51, %f50;
	st.global.f32 	[%rd8], %f52;
	ret;

}


// ===== COMPILED SASS (sm_100) =====

	.target	sm_100

	.elftype	@"ET_EXEC"


//--------------------- .note.nv.tkinfo           --------------------------
	.section	.note.nv.tkinfo,"",@"SHT_NOTE"
	.sectionflags	@"SHF_NOTE_NV_TKINFO"
	.tkinfo
        /*0018*/ 	.word	0x00000002
        /*0030*/ 	.string	""
        /*0030*/ 	.string	"ptxas"
        /*0030*/ 	.string	"Cuda compilation tools, release 13.0, V13.0.88"
        /*0030*/ 	.string	"Build cuda_13.0.r13.0/compiler.36424714_0"
        /*0030*/ 	.string	"-arch sm_100 -m 64 "



//--------------------- .note.nv.cuinfo           --------------------------
	.section	.note.nv.cuinfo,"",@"SHT_NOTE"
	.sectionflags	@"SHF_NOTE_NV_CUINFO"
        /*0018*/ 	.short	0x0002
        /*001a*/ 	.short	0x0064
        /*001c*/ 	.short	0x0082
	.zero		2


//--------------------- .nv.info                  --------------------------
	.section	.nv.info,"",@"SHT_CUDA_INFO"
	.align	4


	//----- nvinfo : EIATTR_REGCOUNT
	.align		4
        /*0000*/ 	.byte	0x04, 0x2f
        /*0002*/ 	.short	(.L_2 - .L_1)
	.align		4
.L_1:
        /*0004*/ 	.word	index@(_Z11prepare_dupPfi)
        /*0008*/ 	.word	0x0000000c


	//----- nvinfo : EIATTR_FRAME_SIZE
	.align		4
.L_2:
        /*000c*/ 	.byte	0x04, 0x11
        /*000e*/ 	.short	(.L_4 - .L_3)
	.align		4
.L_3:
        /*0010*/ 	.word	index@(_Z11prepare_dupPfi)
        /*0014*/ 	.word	0x00000000


	//----- nvinfo : EIATTR_REGCOUNT
	.align		4
.L_4:
        /*0018*/ 	.byte	0x04, 0x2f
        /*001a*/ 	.short	(.L_6 - .L_5)
	.align		4
.L_5:
        /*001c*/ 	.word	index@(_Z17check_correctnessPfi)
        /*0020*/ 	.word	0x00000018


	//----- nvinfo : EIATTR_FRAME_SIZE
	.align		4
.L_6:
        /*0024*/ 	.byte	0x04, 0x11
        /*0026*/ 	.short	(.L_8 - .L_7)
	.align		4
.L_7:
        /*0028*/ 	.word	index@(_Z17check_correctnessPfi)
        /*002c*/ 	.word	0x00000018


	//----- nvinfo : EIATTR_REGCOUNT
	.align		4
.L_8:
        /*0030*/ 	.byte	0x04, 0x2f
        /*0032*/ 	.short	(.L_10 - .L_9)
	.align		4
.L_9:
        /*0034*/ 	.word	index@(_Z12lud_diagonalPfii)
        /*0038*/ 	.word	0x00000020


	//----- nvinfo : EIATTR_FRAME_SIZE
	.align		4
.L_10:
        /*003c*/ 	.byte	0x04, 0x11
        /*003e*/ 	.short	(.L_12 - .L_11)
	.align		4
.L_11:
        /*0040*/ 	.word	index@($__internal_1_$__cuda_sm3x_div_rn_noftz_f32_slowpath)
        /*0044*/ 	.word	0x00000000


	//----- nvinfo : EIATTR_FRAME_SIZE
	.align		4
.L_12:
        /*0048*/ 	.byte	0x04, 0x11
        /*004a*/ 	.short	(.L_14 - .L_13)
	.align		4
.L_13:
        /*004c*/ 	.word	index@(_Z12lud_diagonalPfii)
        /*0050*/ 	.word	0x00000000


	//----- nvinfo : EIATTR_REGCOUNT
	.align		4
.L_14:
        /*0054*/ 	.byte	0x04, 0x2f
        /*0056*/ 	.short	(.L_16 - .L_15)
	.align		4
.L_15:
        /*0058*/ 	.word	index@(_Z13lud_perimeterPfii)
        /*005c*/ 	.word	0x00000020


	//----- nvinfo : EIATTR_FRAME_SIZE
	.align		4
.L_16:
        /*0060*/ 	.byte	0x04, 0x11
        /*0062*/ 	.short	(.L_18 - .L_17)
	.align		4
.L_17:
        /*0064*/ 	.word	index@($__internal_0_$__cuda_sm3x_div_rn_noftz_f32_slowpath)
        /*0068*/ 	.word	0x00000000


	//----- nvinfo : EIATTR_FRAME_SIZE
	.align		4
.L_18:
        /*006c*/ 	.byte	0x04, 0x11
        /*006e*/ 	.short	(.L_20 - .L_19)
	.align		4
.L_19:
        /*0070*/ 	.word	index@(_Z13lud_perimeterPfii)
        /*0074*/ 	.word	0x00000000


	//----- nvinfo : EIATTR_REGCOUNT
	.align		4
.L_20:
        /*0078*/ 	.byte	0x04, 0x2f
        /*007a*/ 	.short	(.L_22 - .L_21)
	.align		4
.L_21:
        /*007c*/ 	.word	index@(_Z12lud_internalPfii)
        /*0080*/ 	.word	0x0000001f


	//----- nvinfo : EIATTR_FRAME_SIZE
	.align		4
.L_22:
        /*0084*/ 	.byte	0x04, 0x11
        /*0086*/ 	.short	(.L_24 - .L_23)
	.align		4
.L_23:
        /*0088*/ 	.word	index@(_Z12lud_internalPfii)
        /*008c*/ 	.word	0x00000000


	//----- nvinfo : EIATTR_MIN_STACK_SIZE
	.align		4
.L_24:
        /*0090*/ 	.byte	0x04, 0x12
        /*0092*/ 	.short	(.L_26 - .L_25)
	.align		4
.L_25:
        /*0094*/ 	.word	index@(_Z12lud_internalPfii)
        /*0098*/ 	.word	0x00000000


	//----- nvinfo : EIATTR_MIN_STACK_SIZE
	.align		4
.L_26:
        /*009c*/ 	.byte	0x04, 0x12
        /*009e*/ 	.short	(.L_28 - .L_27)
	.align		4
.L_27:
        /*00a0*/ 	.word	index@(_Z13lud_perimeterPfii)
        /*00a4*/ 	.word	0x00000000


	//----- nvinfo : EIATTR_MIN_STACK_SIZE
	.align		4
.L_28:
        /*00a8*/ 	.byte	0x04, 0x12
        /*00aa*/ 	.short	(.L_30 - .L_29)
	.align		4
.L_29:
        /*00ac*/ 	.word	index@(_Z12lud_diagonalPfii)
        /*00b0*/ 	.word	0x00000000


	//----- nvinfo : EIATTR_MIN_STACK_SIZE
	.align		4
.L_30:
        /*00b4*/ 	.byte	0x04, 0x12
        /*00b6*/ 	.short	(.L_32 - .L_31)
	.align		4
.L_31:
        /*00b8*/ 	.word	index@(_Z17check_correctnessPfi)
        /*00bc*/ 	.word	0x00000018


	//----- nvinfo : EIATTR_MIN_STACK_SIZE
	.align		4
.L_32:
        /*00c0*/ 	.byte	0x04, 0x12
        /*00c2*/ 	.short	(.L_34 - .L_33)
	.align		4
.L_33:
        /*00c4*/ 	.word	index@(_Z11prepare_dupPfi)
        /*00c8*/ 	.word	0x00000000
.L_34:


//--------------------- .nv.compat                --------------------------
	.section	.nv.compat,"",@"SHT_CUDA_COMPAT_INFO"
	.align	4
        /*0000*/ 	.byte	0x02, 0x09, 0x00, 0x00, 0x02, 0x02, 0x01, 0x00, 0x02, 0x05, 0x05, 0x00, 0x03, 0x07, 0x01, 0x01
        /*0010*/ 	.byte	0x02, 0x03, 0x00, 0x00, 0x02, 0x06, 0x01, 0x00, 0x04, 0x0b, 0x08, 0x00, 0x01, 0x00, 0x00, 0x00
        /*0020*/ 	.byte	0x00, 0x00, 0x00, 0x00


//--------------------- .nv.info._Z12lud_internalPfii --------------------------
	.section	.nv.info._Z12lud_internalPfii,"",@"SHT_CUDA_INFO"
	.sectionflags	@""
	.align	4


	//----- nvinfo : EIATTR_CUDA_API_VERSION
	.align		4
        /*0000*/ 	.byte	0x04, 0x37
        /*0002*/ 	.short	(.L_36 - .L_35)
.L_35:
        /*0004*/ 	.word	0x00000082


	//----- nvinfo : EIATTR_KPARAM_INFO
	.align		4
.L_36:
        /*0008*/ 	.byte	0x04, 0x17
        /*000a*/ 	.short	(.L_38 - .L_37)
.L_37:
        /*000c*/ 	.word	0x00000000
        /*0010*/ 	.short	0x0002
        /*0012*/ 	.short	0x000c
        /*0014*/ 	.byte	0x00, 0xf0, 0x11, 0x00


	//----- nvinfo : EIATTR_KPARAM_INFO
	.align		4
.L_38:
        /*0018*/ 	.byte	0x04, 0x17
        /*001a*/ 	.short	(.L_40 - .L_39)
.L_39:
        /*001c*/ 	.word	0x00000000
        /*0020*/ 	.short	0x0001
        /*0022*/ 	.short	0x0008
        /*0024*/ 	.byte	0x00, 0xf0, 0x11, 0x00


	//----- nvinfo : EIATTR_KPARAM_INFO
	.align		4
.L_40:
        /*0028*/ 	.byte	0x04, 0x17
        /*002a*/ 	.short	(.L_42 - .L_41)
.L_41:
        /*002c*/ 	.word	0x00000000
        /*0030*/ 	.short	0x0000
        /*0032*/ 	.short	0x0000
        /*0034*/ 	.byte	0x00, 0xf5, 0x21, 0x00


	//----- nvinfo : EIATTR_SPARSE_MMA_MASK
	.align		4
.L_42:
        /*0038*/ 	.byte	0x03, 0x50
        /*003a*/ 	.short	0x0000


	//----- nvinfo : EIATTR_MAXREG_COUNT
	.align		4
        /*003c*/ 	.byte	0x03, 0x1b
        /*003e*/ 	.short	0x00ff


	//----- nvinfo : EIATTR_NUM_BARRIERS
	.align		4
        /*0040*/ 	.byte	0x02, 0x4c
        /*0042*/ 	.byte	0x01
	.zero		1


	//----- nvinfo : EIATTR_MERCURY_ISA_VERSION
	.align		4
        /*0044*/ 	.byte	0x03, 0x5f
        /*0046*/ 	.short	0x0101


	//----- nvinfo : EIATTR_VRC_CTA_INIT_COUNT
	.align		4
        /*0048*/ 	.byte	0x02, 0x4a
	.zero		1
	.zero		1


	//----- nvinfo : EIATTR_EXIT_INSTR_OFFSETS
	.align		4
        /*004c*/ 	.byte	0x04, 0x1c
        /*004e*/ 	.short	(.L_44 - .L_43)


	//   ....[0]....
.L_43:
        /*0050*/ 	.word	0x00000490


	//----- nvinfo : EIATTR_CBANK_PARAM_SIZE
	.align		4
.L_44:
        /*0054*/ 	.byte	0x03, 0x19
        /*0056*/ 	.short	0x0010


	//----- nvinfo : EIATTR_PARAM_CBANK
	.align		4
        /*0058*/ 	.byte	0x04, 0x0a
        /*005a*/ 	.short	(.L_46 - .L_45)
	.align		4
.L_45:
        /*005c*/ 	.word	index@(.nv.constant0._Z12lud_internalPfii)
        /*0060*/ 	.short	0x0380
        /*0062*/ 	.short	0x0010


	//----- nvinfo : EIATTR_SW_WAR
	.align		4
.L_46:
        /*0064*/ 	.byte	0x04, 0x36
        /*0066*/ 	.short	(.L_48 - .L_47)
.L_47:
        /*0068*/ 	.word	0x00000008
.L_48:


//--------------------- .nv.info._Z13lud_perimeterPfii --------------------------
	.section	.nv.info._Z13lud_perimeterPfii,"",@"SHT_CUDA_INFO"
	.sectionflags	@""
	.align	4


	//----- nvinfo : EIATTR_CUDA_API_VERSION
	.align		4
        /*0000*/ 	.byte	0x04, 0x37
        /*0002*/ 	.short	(.L_50 - .L_49)
.L_49:
        /*0004*/ 	.word	0x00000082


	//----- nvinfo : EIATTR_KPARAM_INFO
	.align		4
.L_50:
        /*0008*/ 	.byte	0x04, 0x17
        /*000a*/ 	.short	(.L_52 - .L_51)
.L_51:
        /*000c*/ 	.word	0x00000000
        /*0010*/ 	.short	0x0002
        /*0012*/ 	.short	0x000c
        /*0014*/ 	.byte	0x00, 0xf0, 0x11, 0x00


	//----- nvinfo : EIATTR_KPARAM_INFO
	.align		4
.L_52:
        /*0018*/ 	.byte	0x04, 0x17
        /*001a*/ 	.short	(.L_54 - .L_53)
.L_53:
        /*001c*/ 	.word	0x00000000
        /*0020*/ 	.short	0x0001
        /*0022*/ 	.short	0x0008
        /*0024*/ 	.byte	0x00, 0xf0, 0x11, 0x00


	//----- nvinfo : EIATTR_KPARAM_INFO
	.align		4
.L_54:
        /*0028*/ 	.byte	0x04, 0x17
        /*002a*/ 	.short	(.L_56 - .L_55)
.L_55:
        /*002c*/ 	.word	0x00000000
        /*0030*/ 	.short	0x0000
        /*0032*/ 	.short	0x0000
        /*0034*/ 	.byte	0x00, 0xf5, 0x21, 0x00


	//----- nvinfo : EIATTR_SPARSE_MMA_MASK
	.align		4
.L_56:
        /*0038*/ 	.byte	0x03, 0x50
        /*003a*/ 	.short	0x0000


	//----- nvinfo : EIATTR_MAXREG_COUNT
	.align		4
        /*003c*/ 	.byte	0x03, 0x1b
        /*003e*/ 	.short	0x00ff


	//----- nvinfo : EIATTR_NUM_BARRIERS
	.align		4
        /*0040*/ 	.byte	0x02, 0x4c
        /*0042*/ 	.byte	0x01
	.zero		1


	//----- nvinfo : EIATTR_MERCURY_ISA_VERSION
	.align		4
        /*0044*/ 	.byte	0x03, 0x5f
        /*0046*/ 	.short	0x0101


	//----- nvinfo : EIATTR_VRC_CTA_INIT_COUNT
	.align		4
        /*0048*/ 	.byte	0x02, 0x4a
	.zero		1
	.zero		1


	//----- nvinfo : EIATTR_EXIT_INSTR_OFFSETS
	.align		4
        /*004c*/ 	.byte	0x04, 0x1c
        /*004e*/ 	.short	(.L_58 - .L_57)


	//   ....[0]....
.L_57:
        /*0050*/ 	.word	0x00002580


	//   ....[1]....
        /*0054*/ 	.word	0x00002ce0


	//----- nvinfo : EIATTR_CRS_STACK_SIZE
	.align		4
.L_58:
        /*0058*/ 	.byte	0x04, 0x1e
        /*005a*/ 	.short	(.L_60 - .L_59)
.L_59:
        /*005c*/ 	.word	0x00000000


	//----- nvinfo : EIATTR_CBANK_PARAM_SIZE
	.align		4
.L_60:
        /*0060*/ 	.byte	0x03, 0x19
        /*0062*/ 	.short	0x0010


	//----- nvinfo : EIATTR_PARAM_CBANK
	.align		4
        /*0064*/ 	.byte	0x04, 0x0a
        /*0066*/ 	.short	(.L_62 - .L_61)
	.align		4
.L_61:
        /*0068*/ 	.word	index@(.nv.constant0._Z13lud_perimeterPfii)
        /*006c*/ 	.short	0x0380
        /*006e*/ 	.short	0x0010


	//----- nvinfo : EIATTR_SW_WAR
	.align		4
.L_62:
        /*0070*/ 	.byte	0x04, 0x36
        /*0072*/ 	.short	(.L_64 - .L_63)
.L_63:
        /*0074*/ 	.word	0x00000008
.L_64:


//--------------------- .nv.info._Z12lud_diagonalPfii --------------------------
	.section	.nv.info._Z12lud_diagonalPfii,"",@"SHT_CUDA_INFO"
	.sectionflags	@""
	.align	4


	//----- nvinfo : EIATTR_CUDA_API_VERSION
	.align		4
        /*0000*/ 	.byte	0x04, 0x37
        /*0002*/ 	.short	(.L_66 - .L_65)
.L_65:
        /*0004*/ 	.word	0x00000082


	//----- nvinfo : EIATTR_KPARAM_INFO
	.align		4
.L_66:
        /*0008*/ 	.byte	0x04, 0x17
        /*000a*/ 	.short	(.L_68 - .L_67)
.L_67:
        /*000c*/ 	.word	0x00000000
        /*0010*/ 	.short	0x0002
        /*0012*/ 	.short	0x000c
        /*0014*/ 	.byte	0x00, 0xf0, 0x11, 0x00


	//----- nvinfo : EIATTR_KPARAM_INFO
	.align		4
.L_68:
        /*0018*/ 	.byte	0x04, 0x17
        /*001a*/ 	.short	(.L_70 - .L_69)
.L_69:
        /*001c*/ 	.word	0x00000000
        /*0020*/ 	.short	0x0001
        /*0022*/ 	.short	0x0008
        /*0024*/ 	.byte	0x00, 0xf0, 0x11, 0x00


	//----- nvinfo : EIATTR_KPARAM_INFO
	.align		4
.L_70:
        /*0028*/ 	.byte	0x04, 0x17
        /*002a*/ 	.short	(.L_72 - .L_71)
.L_71:
        /*002c*/ 	.word	0x00000000
        /*0030*/ 	.short	0x0000
        /*0032*/ 	.short	0x0000
        /*0034*/ 	.byte	0x00, 0xf5, 0x21, 0x00


	//----- nvinfo : EIATTR_SPARSE_MMA_MASK
	.align		4
.L_72:
        /*0038*/ 	.byte	0x03, 0x50
        /*003a*/ 	.short	0x0000


	//----- nvinfo : EIATTR_MAXREG_COUNT
	.align		4
        /*003c*/ 	.byte	0x03, 0x1b
        /*003e*/ 	.short	0x00ff


	//----- nvinfo : EIATTR_NUM_BARRIERS
	.align		4
        /*0040*/ 	.byte	0x02, 0x4c
        /*0042*/ 	.byte	0x01
	.zero		1


	//----- nvinfo : EIATTR_MERCURY_ISA_VERSION
	.align		4
        /*0044*/ 	.byte	0x03, 0x5f
        /*0046*/ 	.short	0x0101


	//----- nvinfo : EIATTR_VRC_CTA_INIT_COUNT
	.align		4
        /*0048*/ 	.byte	0x02, 0x4a
	.zero		1
	.zero		1


	//----- nvinfo : EIATTR_EXIT_INSTR_OFFSETS
	.align		4
        /*004c*/ 	.byte	0x04, 0x1c
        /*004e*/ 	.short	(.L_74 - .L_73)


	//   ....[0]....
.L_73:
        /*0050*/ 	.word	0x00001760


	//----- nvinfo : EIATTR_CRS_STACK_SIZE
	.align		4
.L_74:
        /*0054*/ 	.byte	0x04, 0x1e
        /*0056*/ 	.short	(.L_76 - .L_75)
.L_75:
        /*0058*/ 	.word	0x00000000


	//----- nvinfo : EIATTR_CBANK_PARAM_SIZE
	.align		4
.L_76:
        /*005c*/ 	.byte	0x03, 0x19
        /*005e*/ 	.short	0x0010


	//----- nvinfo : EIATTR_PARAM_CBANK
	.align		4
        /*0060*/ 	.byte	0x04, 0x0a
        /*0062*/ 	.short	(.L_78 - .L_77)
	.align		4
.L_77:
        /*0064*/ 	.word	index@(.nv.constant0._Z12lud_diagonalPfii)
        /*0068*/ 	.short	0x0380
        /*006a*/ 	.short	0x0010


	//----- nvinfo : EIATTR_SW_WAR
	.align		4
.L_78:
        /*006c*/ 	.byte	0x04, 0x36
        /*006e*/ 	.short	(.L_80 - .L_79)
.L_79:
        /*0070*/ 	.word	0x00000008
.L_80:


//--------------------- .nv.info._Z17check_correctnessPfi --------------------------
	.section	.nv.info._Z17check_correctnessPfi,"",@"SHT_CUDA_INFO"
	.sectionflags	@""
	.align	4


	//----- nvinfo : EIATTR_CUDA_API_VERSION
	.align		4
        /*0000*/ 	.byte	0x04, 0x37
        /*0002*/ 	.short	(.L_82 - .L_81)
.L_81:
        /*0004*/ 	.word	0x00000082


	//----- nvinfo : EIATTR_KPARAM_INFO
	.align		4
.L_82:
        /*0008*/ 	.byte	0x04, 0x17
        /*000a*/ 	.short	(.L_84 - .L_83)
.L_83:
        /*000c*/ 	.word	0x00000000
        /*0010*/ 	.short	0x0001
        /*0012*/ 	.short	0x0008
        /*0014*/ 	.byte	0x00, 0xf0, 0x11, 0x00


	//----- nvinfo : EIATTR_KPARAM_INFO
	.align		4
.L_84:
        /*0018*/ 	.byte	0x04, 0x17
        /*001a*/ 	.short	(.L_86 - .L_85)
.L_85:
        /*001c*/ 	.word	0x00000000
        /*0020*/ 	.short	0x0000
        /*0022*/ 	.short	0x0000
        /*0024*/ 	.byte	0x00, 0xf5, 0x21, 0x00


	//----- nvinfo : EIATTR_SPARSE_MMA_MASK
	.align		4
.L_86:
        /*0028*/ 	.byte	0x03, 0x50
        /*002a*/ 	.short	0x0000


	//----- nvinfo : EIATTR_MAXREG_COUNT
	.align		4
        /*002c*/ 	.byte	0x03, 0x1b
        /*002e*/ 	.short	0x00ff


	//----- nvinfo : EIATTR_EXTERNS
	.align		4
        /*0030*/ 	.byte	0x04, 0x0f
        /*0032*/ 	.short	(.L_88 - .L_87)


	//   ....[0]....
	.align		4
.L_87:
        /*0034*/ 	.word	index@(vprintf)


	//----- nvinfo : EIATTR_MERCURY_ISA_VERSION
	.align		4
.L_88:
        /*0038*/ 	.byte	0x03, 0x5f
        /*003a*/ 	.short	0x0101


	//----- nvinfo : EIATTR_VRC_CTA_INIT_COUNT
	.align		4
        /*003c*/ 	.byte	0x02, 0x4a
	.zero		1
	.zero		1


	//----- nvinfo : EIATTR_SYSCALL_OFFSETS
	.align		4
        /*0040*/ 	.byte	0x04, 0x46
        /*0042*/ 	.short	(.L_90 - .L_89)


	//   ....[0]....
.L_89:
        /*0044*/ 	.word	0x00000260


	//----- nvinfo : EIATTR_EXIT_INSTR_OFFSETS
	.align		4
.L_90:
        /*0048*/ 	.byte	0x04, 0x1c
        /*004a*/ 	.short	(.L_92 - .L_91)


	//   ....[0]....
.L_91:
        /*004c*/ 	.word	0x000000c0


	//   ....[1]....
        /*0050*/ 	.word	0x00000140


	//   ....[2]....
        /*0054*/ 	.word	0x00000270


	//   ....[3]....
        /*0058*/ 	.word	0x00000290


	//----- nvinfo : EIATTR_CRS_STACK_SIZE
	.align		4
.L_92:
        /*005c*/ 	.byte	0x04, 0x1e
        /*005e*/ 	.short	(.L_94 - .L_93)
.L_93:
        /*0060*/ 	.word	0x00000000


	//----- nvinfo : EIATTR_CBANK_PARAM_SIZE
	.align		4
.L_94:
        /*0064*/ 	.byte	0x03, 0x19
        /*0066*/ 	.short	0x000c


	//----- nvinfo : EIATTR_PARAM_CBANK
	.align		4
        /*0068*/ 	.byte	0x04, 0x0a
        /*006a*/ 	.short	(.L_96 - .L_95)
	.align		4
.L_95:
        /*006c*/ 	.word	index@(.nv.constant0._Z17check_correctnessPfi)
        /*0070*/ 	.short	0x0380
        /*0072*/ 	.short	0x000c


	//----- nvinfo : EIATTR_SW_WAR
	.align		4
.L_96:
        /*0074*/ 	.byte	0x04, 0x36
        /*0076*/ 	.short	(.L_98 - .L_97)
.L_97:
        /*0078*/ 	.word	0x00000008
.L_98:


//--------------------- .nv.info._Z11prepare_dupPfi --------------------------
	.section	.nv.info._Z11prepare_dupPfi,"",@"SHT_CUDA_INFO"
	.sectionflags	@""
	.align	4


	//----- nvinfo : EIATTR_CUDA_API_VERSION
	.align		4
        /*0000*/ 	.byte	0x04, 0x37
        /*0002*/ 	.short	(.L_100 - .L_99)
.L_99:
        /*0004*/ 	.word	0x00000082


	//----- nvinfo : EIATTR_KPARAM_INFO
	.align		4
.L_100:
        /*0008*/ 	.byte	0x04, 0x17
        /*000a*/ 	.short	(.L_102 - .L_101)
.L_101:
        /*000c*/ 	.word	0x00000000
        /*0010*/ 	.short	0x0001
        /*0012*/ 	.short	0x0008
        /*0014*/ 	.byte	0x00, 0xf0, 0x11, 0x00


	//----- nvinfo : EIATTR_KPARAM_INFO
	.align		4
.L_102:
        /*0018*/ 	.byte	0x04, 0x17
        /*001a*/ 	.short	(.L_104 - .L_103)
.L_103:
        /*001c*/ 	.word	0x00000000
        /*0020*/ 	.short	0x0000
        /*0022*/ 	.short	0x0000
        /*0024*/ 	.byte	0x00, 0xf5, 0x21, 0x00


	//----- nvinfo : EIATTR_SPARSE_MMA_MASK
	.align		4
.L_104:
        /*0028*/ 	.byte	0x03, 0x50
        /*002a*/ 	.short	0x0000


	//----- nvinfo : EIATTR_MAXREG_COUNT
	.align		4
        /*002c*/ 	.byte	0x03, 0x1b
        /*002e*/ 	.short	0x00ff


	//----- nvinfo : EIATTR_MERCURY_ISA_VERSION
	.align		4
        /*0030*/ 	.byte	0x03, 0x5f
        /*0032*/ 	.short	0x0101


	//----- nvinfo : EIATTR_VRC_CTA_INIT_COUNT
	.align		4
        /*0034*/ 	.byte	0x02, 0x4a
	.zero		1
	.zero		1


	//----- nvinfo : EIATTR_EXIT_INSTR_OFFSETS
	.align		4
        /*0038*/ 	.byte	0x04, 0x1c
        /*003a*/ 	.short	(.L_106 - .L_105)


	//   ....[0]....
.L_105:
        /*003c*/ 	.word	0x00000070


	//   ....[1]....
        /*0040*/ 	.word	0x00000100


	//----- nvinfo : EIATTR_CBANK_PARAM_SIZE
	.align		4
.L_106:
        /*0044*/ 	.byte	0x03, 0x19
        /*0046*/ 	.short	0x000c


	//----- nvinfo : EIATTR_PARAM_CBANK
	.align		4
        /*0048*/ 	.byte	0x04, 0x0a
        /*004a*/ 	.short	(.L_108 - .L_107)
	.align		4
.L_107:
        /*004c*/ 	.word	index@(.nv.constant0._Z11prepare_dupPfi)
        /*0050*/ 	.short	0x0380
        /*0052*/ 	.short	0x000c


	//----- nvinfo : EIATTR_SW_WAR
	.align		4
.L_108:
        /*0054*/ 	.byte	0x04, 0x36
        /*0056*/ 	.short	(.L_110 - .L_109)
.L_109:
        /*0058*/ 	.word	0x00000008
.L_110:


//--------------------- .nv.callgraph             --------------------------
	.section	.nv.callgraph,"",@"SHT_CUDA_CALLGRAPH"
	.align	4
	.sectionentsize	8
	.align		4
        /*0000*/ 	.word	0x00000000
	.align		4
        /*0004*/ 	.word	0xffffffff
	.align		4
        /*0008*/ 	.word	index@(_Z17check_correctnessPfi)
	.align		4
        /*000c*/ 	.word	index@(vprintf)
	.align		4
        /*0010*/ 	.word	0x00000000
	.align		4
        /*0014*/ 	.word	0xfffffffe
	.align		4
        /*0018*/ 	.word	0x00000000
	.align		4
        /*001c*/ 	.word	0xfffffffd
	.align		4
        /*0020*/ 	.word	0x00000000
	.align		4
        /*0024*/ 	.word	0xfffffffc


//--------------------- .nv.constant4             --------------------------
	.section	.nv.constant4,"a",@progbits
	.align	8
	.align		8
.nv.constant4:
        /*0000*/ 	.dword	$str
	.align		8
        /*0008*/ 	.dword	vprintf


//--------------------- .text._Z12lud_internalPfii --------------------------
	.section	.text._Z12lud_internalPfii,"ax",@progbits
	.align	128
        .global         _Z12lud_internalPfii
        .type           _Z12lud_internalPfii,@function
        .size           _Z12lud_internalPfii,(.L_x_68 - _Z12lud_internalPfii)
        .other          _Z12lud_internalPfii,@"STO_CUDA_ENTRY STV_DEFAULT"
_Z12lud_internalPfii:
.text._Z12lud_internalPfii:
[----:B------:R-:W-:Y:S01]  /*0000*/  LDC R1, c[0x0][0x37c] ;  /* 0x0000df00ff017b82 */ /* 0x000fe20000000800 */
[----:B------:R-:W0:Y:S01]  /*0010*/  S2R R15, SR_TID.X ;  /* 0x00000000000f7919 */ /* 0x000e220000002100 */
[----:B------:R-:W0:Y:S06]  /*0020*/  LDCU.64 UR10, c[0x0][0x388] ;  /* 0x00007100ff0a77ac */ /* 0x000e2c0008000a00 */
[----:B------:R-:W1:Y:S01]  /*0030*/  LDC.64 R2, c[0x0][0x380] ;  /* 0x0000e000ff027b82 */ /* 0x000e620000000a00 */
[----:B------:R-:W2:Y:S01]  /*0040*/  S2R R13, SR_TID.Y ;  /* 0x00000000000d7919 */ /* 0x000ea20000002200 */
[----:B------:R-:W3:Y:S01]  /*0050*/  LDCU.64 UR8, c[0x0][0x358] ;  /* 0x00006b00ff0877ac */ /* 0x000ee20008000a00 */
[----:B------:R-:W4:Y:S01]  /*0060*/  S2R R6, SR_CTAID.X ;  /* 0x0000000000067919 */ /* 0x000f220000002500 */
[----:B------:R-:W5:Y:S01]  /*0070*/  S2R R7, SR_CTAID.Y ;  /* 0x0000000000077919 */ /* 0x000f620000002600 */
[----:B0-----:R-:W-:-:S02]  /*0080*/  IADD3 R5, PT, PT, R15, UR11, RZ ;  /* 0x0000000b0f057c10 */ /* 0x001fc4000fffe0ff */
[----:B--2---:R-:W-:Y:S02]  /*0090*/  IADD3 R0, PT, PT, R13, UR11, RZ ;  /* 0x0000000b0d007c10 */ /* 0x004fe4000fffe0ff */
[----:B----4-:R-:W-:Y:S02]  /*00a0*/  LEA R6, R6, R5, 0x4 ;  /* 0x0000000506067211 */ /* 0x010fe400078e20ff */
[----:B-----5:R-:W-:Y:S02]  /*00b0*/  LEA R4, R7, R0, 0x4 ;  /* 0x0000000007047211 */ /* 0x020fe400078e20ff */
[----:B------:R-:W-:Y:S02]  /*00c0*/  IADD3 R9, PT, PT, R6, 0x10, RZ ;  /* 0x0000001006097810 */ /* 0x000fe40007ffe0ff */
[----:B------:R-:W-:-:S03]  /*00d0*/  IADD3 R8, PT, PT, R4, 0x10, RZ ;  /* 0x0000001004087810 */ /* 0x000fc60007ffe0ff */
[----:B------:R-:W-:Y:S02]  /*00e0*/  IMAD R7, R0, UR10, R9 ;  /* 0x0000000a00077c24 */ /* 0x000fe4000f8e0209 */
[----:B------:R-:W-:Y:S02]  /*00f0*/  IMAD R11, R8, UR10, R5 ;  /* 0x0000000a080b7c24 */ /* 0x000fe4000f8e0205 */
[----:B-1----:R-:W-:-:S04]  /*0100*/  IMAD.WIDE.U32 R4, R7, 0x4, R2 ;  /* 0x0000000407047825 */ /* 0x002fc800078e0002 */
[----:B------:R-:W-:Y:S01]  /*0110*/  IMAD.WIDE.U32 R6, R11, 0x4, R2 ;  /* 0x000000040b067825 */ /* 0x000fe200078e0002 */
[----:B---3--:R-:W2:Y:S04]  /*0120*/  LDG.E R12, desc[UR8][R4.64] ;  /* 0x00000008040c7981 */ /* 0x008ea8000c1e1900 */
[----:B------:R-:W3:Y:S01]  /*0130*/  LDG.E R14, desc[UR8][R6.64] ;  /* 0x00000008060e7981 */ /* 0x000ee2000c1e1900 */
[----:B------:R-:W0:Y:S01]  /*0140*/  S2UR UR6, SR_CgaCtaId ;  /* 0x00000000000679c3 */ /* 0x000e220000008800 */
[----:B------:R-:W-:Y:S01]  /*0150*/  UMOV UR4, 0x400 ;  /* 0x0000040000047882 */ /* 0x000fe20000000000 */
[----:B------:R-:W-:Y:S01]  /*0160*/  IMAD R9, R8, UR10, R9 ;  /* 0x0000000a08097c24 */ /* 0x000fe2000f8e0209 */
[----:B------:R-:W-:-:S03]  /*0170*/  UIADD3 UR5, UPT, UPT, UR4, 0x400, URZ ;  /* 0x0000040004057890 */ /* 0x000fc6000fffe0ff */
[----:B------:R-:W-:Y:S01]  /*0180*/  IMAD.WIDE.U32 R2, R9, 0x4, R2 ;  /* 0x0000000409027825 */ /* 0x000fe200078e0002 */
[----:B0-----:R-:W-:Y:S02]  /*0190*/  ULEA UR4, UR6, UR4, 0x18 ;  /* 0x0000000406047291 */ /* 0x001fe4000f8ec0ff */
[----:B------:R-:W-:-:S04]  /*01a0*/  ULEA UR5, UR6, UR5, 0x18 ;  /* 0x0000000506057291 */ /* 0x000fc8000f8ec0ff */
[----:B------:R-:W-:Y:S02]  /*01b0*/  LEA R0, R15, UR4, 0x2 ;  /* 0x000000040f007c11 */ /* 0x000fe4000f8e10ff */
[C---:B------:R-:W-:Y:S02]  /*01c0*/  LEA R24, R13.reuse, UR5, 0x6 ;  /* 0x000000050d187c11 */ /* 0x040fe4000f8e30ff */
[----:B------:R-:W-:Y:S02]  /*01d0*/  LEA R13, R13, R0, 0x6 ;  /* 0x000000000d0d7211 */ /* 0x000fe400078e30ff */
[----:B------:R-:W-:-:S03]  /*01e0*/  LEA R15, R15, R24, 0x2 ;  /* 0x000000180f0f7211 */ /* 0x000fc600078e10ff */
[----:B--2---:R-:W-:Y:S04]  /*01f0*/  STS [R13], R12 ;  /* 0x0000000c0d007388 */ /* 0x004fe80000000800 */
[----:B---3--:R-:W-:Y:S01]  /*0200*/  STS [R15], R14 ;  /* 0x0000000e0f007388 */ /* 0x008fe20000000800 */
[----:B------:R-:W-:Y:S06]  /*0210*/  BAR.SYNC.DEFER_BLOCKING 0x0 ;  /* 0x0000000000007b1d */ /* 0x000fec0000010000 */
[----:B------:R-:W2:Y:S04]  /*0220*/  LDG.E R16, desc[UR8][R2.64] ;  /* 0x0000000802107981 */ /* 0x000ea8000c1e1900 */
[----:B------:R-:W-:Y:S04]  /*0230*/  LDS R21, [R0] ;  /* 0x0000000000157984 */ /* 0x000fe80000000800 */
[----:B------:R-:W0:Y:S04]  /*0240*/  LDS.128 R4, [R24] ;  /* 0x0000000018047984 */ /* 0x000e280000000c00 */
[----:B------:R-:W1:Y:S04]  /*0250*/  LDS R23, [R0+0x40] ;  /* 0x0000400000177984 */ /* 0x000e680000000800 */
[----:B------:R-:W3:Y:S04]  /*0260*/  LDS R25, [R0+0x80] ;  /* 0x0000800000197984 */ /* 0x000ee80000000800 */
[----:B------:R-:W4:Y:S04]  /*0270*/  LDS R28, [R0+0xc0] ;  /* 0x0000c000001c7984 */ /* 0x000f280000000800 */
[----:B------:R-:W-:Y:S04]  /*0280*/  LDS R17, [R0+0x100] ;  /* 0x0001000000117984 */ /* 0x000fe80000000800 */
[----:B------:R-:W5:Y:S04]  /*0290*/  LDS.128 R8, [R24+0x10] ;  /* 0x0000100018087984 */ /* 0x000f680000000c00 */
[----:B------:R-:W5:Y:S04]  /*02a0*/  LDS R18, [R0+0x140] ;  /* 0x0001400000127984 */ /* 0x000f680000000800 */
[----:B------:R-:W5:Y:S04]  /*02b0*/  LDS R19, [R0+0x180] ;  /* 0x0001800000137984 */ /* 0x000f680000000800 */
[----:B------:R-:W5:Y:S04]  /*02c0*/  LDS R20, [R0+0x1c0] ;  /* 0x0001c00000147984 */ /* 0x000f680000000800 */
[----:B------:R-:W-:Y:S01]  /*02d0*/  LDS.128 R12, [R24+0x20] ;  /* 0x00002000180c7984 */ /* 0x000fe20000000c00 */
[----:B0-----:R-:W-:-:S03]  /*02e0*/  FFMA R4, R4, R21, RZ ;  /* 0x0000001504047223 */ /* 0x001fc600000000ff */
[----:B------:R-:W-:Y:S01]  /*02f0*/  LDS R22, [R0+0x240] ;  /* 0x0002400000167984 */ /* 0x000fe20000000800 */
[----:B-1----:R-:W-:-:S03]  /*0300*/  FFMA R4, R23, R5, R4 ;  /* 0x0000000517047223 */ /* 0x002fc60000000004 */
[----:B------:R-:W0:Y:S01]  /*0310*/  LDS R21, [R0+0x200] ;  /* 0x0002000000157984 */ /* 0x000e220000000800 */
[----:B---3--:R-:W-:-:S03]  /*0320*/  FFMA R25, R25, R6, R4 ;  /* 0x0000000619197223 */ /* 0x008fc60000000004 */
[----:B------:R-:W1:Y:S01]  /*0330*/  LDS R23, [R0+0x280] ;  /* 0x0002800000177984 */ /* 0x000e620000000800 */
[----:B----4-:R-:W-:-:S03]  /*0340*/  FFMA R27, R28, R7, R25 ;  /* 0x000000071c1b7223 */ /* 0x010fc60000000019 */
[----:B------:R-:W3:Y:S04]  /*0350*/  LDS R26, [R0+0x2c0] ;  /* 0x0002c000001a7984 */ /* 0x000ee80000000800 */
[----:B------:R-:W-:Y:S01]  /*0360*/  LDS R25, [R0+0x300] ;  /* 0x0003000000197984 */ /* 0x000fe20000000800 */
[----:B-----5:R-:W-:-:S03]  /*0370*/  FFMA R17, R8, R17, R27 ;  /* 0x0000001108117223 */ /* 0x020fc6000000001b */
[----:B------:R-:W4:Y:S01]  /*0380*/  LDS.128 R4, [R24+0x30] ;  /* 0x0000300018047984 */ /* 0x000f220000000c00 */
[----:B------:R-:W-:-:S03]  /*0390*/  FFMA R28, R18, R9, R17 ;  /* 0x00000009121c7223 */ /* 0x000fc60000000011 */
[----:B------:R-:W5:Y:S01]  /*03a0*/  LDS R8, [R0+0x340] ;  /* 0x0003400000087984 */ /* 0x000f620000000800 */
[----:B------:R-:W-:-:S03]  /*03b0*/  FFMA R19, R19, R10, R28 ;  /* 0x0000000a13137223 */ /* 0x000fc6000000001c */
[----:B------:R-:W5:Y:S01]  /*03c0*/  LDS R9, [R0+0x380] ;  /* 0x0003800000097984 */ /* 0x000f620000000800 */
[----:B------:R-:W-:-:S03]  /*03d0*/  FFMA R11, R20, R11, R19 ;  /* 0x0000000b140b7223 */ /* 0x000fc60000000013 */
[----:B------:R-:W5:Y:S01]  /*03e0*/  LDS R18, [R0+0x3c0] ;  /* 0x0003c00000127984 */ /* 0x000f620000000800 */
[----:B0-----:R-:W-:-:S04]  /*03f0*/  FFMA R11, R12, R21, R11 ;  /* 0x000000150c0b7223 */ /* 0x001fc8000000000b */
[----:B------:R-:W-:-:S04]  /*0400*/  FFMA R22, R22, R13, R11 ;  /* 0x0000000d16167223 */ /* 0x000fc8000000000b */
[----:B-1----:R-:W-:-:S04]  /*0410*/  FFMA R23, R23, R14, R22 ;  /* 0x0000000e17177223 */ /* 0x002fc80000000016 */
[----:B---3--:R-:W-:-:S04]  /*0420*/  FFMA R15, R26, R15, R23 ;  /* 0x0000000f1a0f7223 */ /* 0x008fc80000000017 */
[----:B----4-:R-:W-:-:S04]  /*0430*/  FFMA R15, R4, R25, R15 ;  /* 0x00000019040f7223 */ /* 0x010fc8000000000f */
[----:B-----5:R-:W-:-:S04]  /*0440*/  FFMA R8, R8, R5, R15 ;  /* 0x0000000508087223 */ /* 0x020fc8000000000f */
[----:B------:R-:W-:-:S04]  /*0450*/  FFMA R9, R9, R6, R8 ;  /* 0x0000000609097223 */ /* 0x000fc80000000008 */
[----:B------:R-:W-:-:S04]  /*0460*/  FFMA R7, R18, R7, R9 ;  /* 0x0000000712077223 */ /* 0x000fc80000000009 */
[----:B--2---:R-:W-:-:S05]  /*0470*/  FADD R7, -R7, R16 ;  /* 0x0000001007077221 */ /* 0x004fca0000000100 */
[----:B------:R-:W-:Y:S01]  /*0480*/  STG.E desc[UR8][R2.64], R7 ;  /* 0x0000000702007986 */ /* 0x000fe2000c101908 */
[----:B------:R-:W-:Y:S05]  /*0490*/  EXIT ;  /* 0x000000000000794d */ /* 0x000fea0003800000 */
.L_x_0:
[----:B------:R-:W-:-:S00]  /*04a0*/  BRA `(.L_x_0) ;  /* 0xfffffffc00fc7947 */ /* 0x000fc0000383ffff */
[----:B------:R-:W-:-:S00]  /*04b0*/  NOP ;  /* 0x0000000000007918 */ /* 0x000fc00000000000 */
        /* <DEDUP_REMOVED lines=12> */
.L_x_68:


//--------------------- .text._Z13lud_perimeterPfii --------------------------
	.section	.text._Z13lud_perimeterPfii,"ax",@progbits
	.align	128
        .global         _Z13lud_perimeterPfii
        .type           _Z13lud_perimeterPfii,@function
        .size           _Z13lud_perimeterPfii,(.L_x_66 - _Z13lud_perimeterPfii)
        .other          _Z13lud_perimeterPfii,@"STO_CUDA_ENTRY STV_DEFAULT"
_Z13lud_perimeterPfii:
.text._Z13lud_perimeterPfii:
[----:B------:R-:W-:Y:S01]  /*0000*/  LDC R1, c[0x0][0x37c] ;  /* 0x0000df00ff017b82 */ /* 0x000fe20000000800 */
[----:B------:R-:W0:Y:S07]  /*0010*/  S2R R0, SR_TID.X ;  /* 0x0000000000007919 */ /* 0x000e2e0000002100 */
[----:B------:R-:W1:Y:S01]  /*0020*/  S2UR UR7, SR_CgaCtaId ;  /* 0x00000000000779c3 */ /* 0x000e620000008800 */
[----:B------:R-:W-:Y:S01]  /*0030*/  UMOV UR6, 0x400 ;  /* 0x0000040000067882 */ /* 0x000fe20000000000 */
[----:B------:R-:W2:Y:S01]  /*0040*/  LDCU.64 UR8, c[0x0][0x358] ;  /* 0x00006b00ff0877ac */ /* 0x000ea20008000a00 */
[----:B------:R-:W-:Y:S01]  /*0050*/  BSSY.RECONVERGENT B0, `(.L_x_1) ;  /* 0x000011c000007945 */ /* 0x000fe20003800200 */
[----:B------:R-:W-:-:S02]  /*0060*/  UIADD3 UR4, UPT, UPT, UR6, 0x400, URZ ;  /* 0x0000040006047890 */ /* 0x000fc4000fffe0ff */
[----:B------:R-:W-:Y:S02]  /*0070*/  UIADD3 UR5, UPT, UPT, UR6, 0x800, URZ ;  /* 0x0000080006057890 */ /* 0x000fe4000fffe0ff */
[----:B-1----:R-:W-:Y:S02]  /*0080*/  ULEA UR4, UR7, UR4, 0x18 ;  /* 0x0000000407047291 */ /* 0x002fe4000f8ec0ff */
[----:B------:R-:W-:Y:S01]  /*0090*/  ULEA UR5, UR7, UR5, 0x18 ;  /* 0x0000000507057291 */ /* 0x000fe2000f8ec0ff */
[----:B0-----:R-:W-:-:S03]  /*00a0*/  ISETP.GT.U32.AND P0, PT, R0, 0xf, PT ;  /* 0x0000000f0000780c */ /* 0x001fc60003f04070 */
[C---:B------:R-:W-:Y:S02]  /*00b0*/  LEA R2, R0.reuse, UR4, 0x2 ;  /* 0x0000000400027c11 */ /* 0x040fe4000f8e10ff */
[----:B------:R-:W-:-:S08]  /*00c0*/  LEA R3, R0, UR5, 0x2 ;  /* 0x0000000500037c11 */ /* 0x000fd0000f8e10ff */
[----:B--2---:R-:W-:Y:S05]  /*00d0*/  @P0 BRA `(.L_x_2) ;  /* 0x0000000400880947 */ /* 0x004fea0003800000 */
[----:B------:R-:W0:Y:S08]  /*00e0*/  LDC.64 R6, c[0x0][0x388] ;  /* 0x0000e200ff067b82 */ /* 0x000e300000000a00 */
[----:B------:R-:W1:Y:S01]  /*00f0*/  LDC.64 R16, c[0x0][0x380] ;  /* 0x0000e000ff107b82 */ /* 0x000e620000000a00 */
[----:B0-----:R-:W-:-:S04]  /*0100*/  IMAD R7, R7, R6, R7 ;  /* 0x0000000607077224 */ /* 0x001fc800078e0207 */
[----:B------:R-:W-:-:S04]  /*0110*/  IMAD.IADD R7, R7, 0x1, R0 ;  /* 0x0000000107077824 */ /* 0x000fc800078e0200 */
[----:B-1----:R-:W-:-:S04]  /*0120*/  IMAD.WIDE R8, R7, 0x4, R16 ;  /* 0x0000000407087825 */ /* 0x002fc800078e0210 */
[C---:B------:R-:W-:Y:S02]  /*0130*/  IMAD.WIDE R10, R6.reuse, 0x4, R8 ;  /* 0x00000004060a7825 */ /* 0x040fe400078e0208 */
[----:B------:R0:W2:Y:S02]  /*0140*/  LDG.E R9, desc[UR8][R8.64] ;  /* 0x0000000808097981 */ /* 0x0000a4000c1e1900 */
[C---:B------:R-:W-:Y:S02]  /*0150*/  IMAD.WIDE R12, R6.reuse, 0x4, R10 ;  /* 0x00000004060c7825 */ /* 0x040fe400078e020a */
[----:B------:R-:W3:Y:S02]  /*0160*/  LDG.E R11, desc[UR8][R10.64] ;  /* 0x000000080a0b7981 */ /* 0x000ee4000c1e1900 */
[C---:B------:R-:W-:Y:S02]  /*0170*/  IMAD.WIDE R20, R6.reuse, 0x4, R12 ;  /* 0x0000000406147825 */ /* 0x040fe400078e020c */
[----:B------:R-:W4:Y:S04]  /*0180*/  LDG.E R23, desc[UR8][R12.64] ;  /* 0x000000080c177981 */ /* 0x000f28000c1e1900 */
[----:B------:R-:W5:Y:S01]  /*0190*/  LDG.E R18, desc[UR8][R20.64] ;  /* 0x0000000814127981 */ /* 0x000f62000c1e1900 */
[----:B------:R-:W-:-:S05]  /*01a0*/  IMAD.WIDE R24, R6, 0x4, R20 ;  /* 0x0000000406187825 */ /* 0x000fca00078e0214 */
[----:B------:R1:W4:Y:S01]  /*01b0*/  LDG.E R19, desc[UR8][R24.64] ;  /* 0x0000000818137981 */ /* 0x000322000c1e1900 */
[----:B------:R-:W-:-:S05]  /*01c0*/  IMAD.WIDE R4, R6, 0x4, R24 ;  /* 0x0000000406047825 */ /* 0x000fca00078e0218 */
[----:B------:R1:W4:Y:S01]  /*01d0*/  LDG.E R26, desc[UR8][R4.64] ;  /* 0x00000008041a7981 */ /* 0x000322000c1e1900 */
[----:B0-----:R-:W0:Y:S01]  /*01e0*/  S2R R8, SR_CTAID.X ;  /* 0x0000000000087919 */ /* 0x001e220000002500 */
[----:B------:R-:W-:Y:S01]  /*01f0*/  IMAD.WIDE R14, R6, 0x4, R4 ;  /* 0x00000004060e7825 */ /* 0x000fe200078e0204 */
[----:B------:R-:W-:-:S04]  /*0200*/  ULEA UR4, UR7, UR6, 0x18 ;  /* 0x0000000607047291 */ /* 0x000fc8000f8ec0ff */
[----:B------:R-:W4:Y:S01]  /*0210*/  LDG.E R28, desc[UR8][R14.64] ;  /* 0x000000080e1c7981 */ /* 0x000f22000c1e1900 */
[----:B0-----:R-:W-:-:S04]  /*0220*/  IMAD R7, R8, 0x10, R7 ;  /* 0x0000001008077824 */ /* 0x001fc800078e0207 */
[----:B------:R-:W-:-:S04]  /*0230*/  VIADD R7, R7, 0x10 ;  /* 0x0000001007077836 */ /* 0x000fc80000000000 */
[----:B------:R-:W-:-:S04]  /*0240*/  IMAD.IADD R27, R7, 0x1, R6 ;  /* 0x00000001071b7824 */ /* 0x000fc800078e0206 */
[----:B------:R-:W-:-:S04]  /*0250*/  IMAD.IADD R29, R27, 0x1, R6 ;  /* 0x000000011b1d7824 */ /* 0x000fc800078e0206 */
[----:B-1----:R-:W-:Y:S02]  /*0260*/  IMAD.IADD R25, R29, 0x1, R6 ;  /* 0x000000011d197824 */ /* 0x002fe400078e0206 */
[----:B------:R-:W-:-:S04]  /*0270*/  IMAD.WIDE.U32 R12, R7, 0x4, R16 ;  /* 0x00000004070c7825 */ /* 0x000fc800078e0010 */
[----:B------:R-:W-:Y:S02]  /*0280*/  IMAD.WIDE.U32 R20, R27, 0x4, R16 ;  /* 0x000000041b147825 */ /* 0x000fe400078e0010 */
[----:B------:R-:W4:Y:S02]  /*0290*/  LDG.E R12, desc[UR8][R12.64] ;  /* 0x000000080c0c7981 */ /* 0x000f24000c1e1900 */
[C---:B------:R-:W-:Y:S02]  /*02a0*/  IMAD.IADD R7, R25.reuse, 0x1, R6 ;  /* 0x0000000119077824 */ /* 0x040fe400078e0206 */
[----:B------:R-:W-:Y:S01]  /*02b0*/  IMAD.WIDE.U32 R24, R25, 0x4, R16 ;  /* 0x0000000419187825 */ /* 0x000fe200078e0010 */
[----:B------:R0:W4:Y:S03]  /*02c0*/  LDG.E R10, desc[UR8][R20.64] ;  /* 0x00000008140a7981 */ /* 0x000126000c1e1900 */
[----:B------:R-:W-:-:S02]  /*02d0*/  IMAD.IADD R27, R7, 0x1, R6 ;  /* 0x00000001071b7824 */ /* 0x000fc400078e0206 */
[--C-:B------:R-:W-:Y:S02]  /*02e0*/  IMAD.WIDE.U32 R4, R29, 0x4, R16.reuse ;  /* 0x000000041d047825 */ /* 0x100fe400078e0010 */
[----:B------:R1:W4:Y:S02]  /*02f0*/  LDG.E R29, desc[UR8][R24.64] ;  /* 0x00000008181d7981 */ /* 0x000324000c1e1900 */
[----:B0-----:R-:W-:Y:S02]  /*0300*/  IMAD.WIDE.U32 R20, R7, 0x4, R16 ;  /* 0x0000000407147825 */ /* 0x001fe400078e0010 */
[----:B------:R0:W4:Y:S02]  /*0310*/  LDG.E R8, desc[UR8][R4.64] ;  /* 0x0000000804087981 */ /* 0x000124000c1e1900 */
[C---:B------:R-:W-:Y:S02]  /*0320*/  IMAD.IADD R7, R27.reuse, 0x1, R6 ;  /* 0x000000011b077824 */ /* 0x040fe400078e0206 */
[----:B-1----:R-:W-:-:S02]  /*0330*/  IMAD.WIDE.U32 R24, R27, 0x4, R16 ;  /* 0x000000041b187825 */ /* 0x002fc400078e0010 */
[----:B------:R1:W4:Y:S02]  /*0340*/  LDG.E R27, desc[UR8][R20.64] ;  /* 0x00000008141b7981 */ /* 0x000324000c1e1900 */
[----:B------:R-:W-:-:S04]  /*0350*/  IMAD.WIDE R14, R6, 0x4, R14 ;  /* 0x00000004060e7825 */ /* 0x000fc800078e020e */
[----:B0-----:R-:W-:Y:S02]  /*0360*/  IMAD.U32 R5, RZ, RZ, UR4 ;  /* 0x00000004ff057e24 */ /* 0x001fe4000f8e00ff */
[----:B------:R-:W4:Y:S01]  /*0370*/  LDG.E R14, desc[UR8][R14.64] ;  /* 0x000000080e0e7981 */ /* 0x000f22000c1e1900 */
[----:B-1----:R-:W-:-:S04]  /*0380*/  IMAD.WIDE.U32 R20, R7, 0x4, R16 ;  /* 0x0000000407147825 */ /* 0x002fc800078e0010 */
[--C-:B------:R-:W-:Y:S01]  /*0390*/  IMAD.IADD R7, R7, 0x1, R6.reuse ;  /* 0x0000000107077824 */ /* 0x100fe200078e0206 */
[----:B------:R0:W4:Y:S03]  /*03a0*/  LDG.E R13, desc[UR8][R20.64] ;  /* 0x00000008140d7981 */ /* 0x000126000c1e1900 */
[----:B------:R-:W-:Y:S01]  /*03b0*/  IMAD.IADD R22, R7, 0x1, R6 ;  /* 0x0000000107167824 */ /* 0x000fe200078e0206 */
[----:B------:R1:W4:Y:S01]  /*03c0*/  LDG.E R15, desc[UR8][R24.64] ;  /* 0x00000008180f7981 */ /* 0x000322000c1e1900 */
[----:B------:R-:W-:Y:S02]  /*03d0*/  IMAD R4, R0, 0x4, R5 ;  /* 0x0000000400047824 */ /* 0x000fe400078e0205 */
[----:B0-----:R-:W-:-:S04]  /*03e0*/  IMAD.WIDE.U32 R20, R22, 0x4, R16 ;  /* 0x0000000416147825 */ /* 0x001fc800078e0010 */
[----:B-1----:R-:W-:-:S04]  /*03f0*/  IMAD.WIDE.U32 R24, R7, 0x4, R16 ;  /* 0x0000000407187825 */ /* 0x002fc800078e0010 */
[--C-:B------:R-:W-:Y:S01]  /*0400*/  IMAD.IADD R7, R22, 0x1, R6.reuse ;  /* 0x0000000116077824 */ /* 0x100fe200078e0206 */
[----:B--2---:R0:W-:Y:S04]  /*0410*/  STS [R4], R9 ;  /* 0x0000000904007388 */ /* 0x0041e80000000800 */
[----:B0-----:R0:W2:Y:S04]  /*0420*/  LDG.E R9, desc[UR8][R20.64] ;  /* 0x0000000814097981 */ /* 0x0010a8000c1e1900 */
[----:B---3--:R1:W-:Y:S01]  /*0430*/  STS [R4+0x40], R11 ;  /* 0x0000400b04007388 */ /* 0x0083e20000000800 */
[----:B0-----:R-:W-:-:S04]  /*0440*/  IMAD.IADD R21, R7, 0x1, R6 ;  /* 0x0000000107157824 */ /* 0x001fc800078e0206 */
[--C-:B------:R-:W-:Y:S01]  /*0450*/  IMAD.IADD R20, R21, 0x1, R6.reuse ;  /* 0x0000000115147824 */ /* 0x100fe200078e0206 */
[----:B-1----:R0:W3:Y:S04]  /*0460*/  LDG.E R11, desc[UR8][R24.64] ;  /* 0x00000008180b7981 */ /* 0x0020e8000c1e1900 */
[----:B-----5:R-:W-:Y:S04]  /*0470*/  STS [R4+0xc0], R18 ;  /* 0x0000c01204007388 */ /* 0x020fe80000000800 */
[----:B----4-:R1:W-:Y:S01]  /*0480*/  STS [R4+0x100], R19 ;  /* 0x0001001304007388 */ /* 0x0103e20000000800 */
[----:B0-----:R-:W-:-:S03]  /*0490*/  IMAD.IADD R25, R20, 0x1, R6 ;  /* 0x0000000114197824 */ /* 0x001fc600078e0206 */
[----:B------:R0:W-:Y:S01]  /*04a0*/  STS [R4+0x140], R26 ;  /* 0x0001401a04007388 */ /* 0x0001e20000000800 */
[----:B------:R-:W-:Y:S02]  /*04b0*/  IMAD.IADD R24, R25, 0x1, R6 ;  /* 0x0000000119187824 */ /* 0x000fe400078e0206 */
[--C-:B-1----:R-:W-:Y:S01]  /*04c0*/  IMAD.WIDE.U32 R18, R21, 0x4, R16.reuse ;  /* 0x0000000415127825 */ /* 0x102fe200078e0010 */
[----:B------:R1:W-:Y:S04]  /*04d0*/  STS [R4+0x80], R23 ;  /* 0x0000801704007388 */ /* 0x0003e80000000800 */
[----:B0-----:R0:W4:Y:S01]  /*04e0*/  LDG.E R26, desc[UR8][R18.64] ;  /* 0x00000008121a7981 */ /* 0x001122000c1e1900 */
[----:B-1----:R-:W-:-:S04]  /*04f0*/  IMAD.WIDE.U32 R22, R7, 0x4, R16 ;  /* 0x0000000407167825 */ /* 0x002fc800078e0010 */
[--C-:B0-----:R-:W-:Y:S01]  /*0500*/  IMAD.IADD R18, R24, 0x1, R6.reuse ;  /* 0x0000000118127824 */ /* 0x101fe200078e0206 */
[----:B------:R0:W5:Y:S03]  /*0510*/  LDG.E R7, desc[UR8][R22.64] ;  /* 0x0000000816077981 */ /* 0x000166000c1e1900 */
[----:B------:R-:W-:Y:S02]  /*0520*/  IMAD.IADD R6, R18, 0x1, R6 ;  /* 0x0000000112067824 */ /* 0x000fe400078e0206 */
[----:B------:R-:W-:-:S04]  /*0530*/  IMAD.WIDE.U32 R20, R20, 0x4, R16 ;  /* 0x0000000414147825 */ /* 0x000fc800078e0010 */
[--C-:B------:R-:W-:Y:S02]  /*0540*/  IMAD.WIDE.U32 R18, R18, 0x4, R16.reuse ;  /* 0x0000000412127825 */ /* 0x100fe400078e0010 */
[----:B------:R-:W5:Y:S02]  /*0550*/  LDG.E R21, desc[UR8][R20.64] ;  /* 0x0000000814157981 */ /* 0x000f64000c1e1900 */
[--C-:B0-----:R-:W-:Y:S02]  /*0560*/  IMAD.WIDE.U32 R22, R25, 0x4, R16.reuse ;  /* 0x0000000419167825 */ /* 0x101fe400078e0010 */
[----:B------:R-:W5:Y:S02]  /*0570*/  LDG.E R19, desc[UR8][R18.64] ;  /* 0x0000000812137981 */ /* 0x000f64000c1e1900 */
[--C-:B------:R-:W-:Y:S02]  /*0580*/  IMAD.WIDE.U32 R24, R24, 0x4, R16.reuse ;  /* 0x0000000418187825 */ /* 0x100fe400078e0010 */
[----:B------:R-:W5:Y:S02]  /*0590*/  LDG.E R23, desc[UR8][R22.64] ;  /* 0x0000000816177981 */ /* 0x000f64000c1e1900 */
[----:B------:R-:W-:-:S02]  /*05a0*/  IMAD.WIDE.U32 R16, R6, 0x4, R16 ;  /* 0x0000000406107825 */ /* 0x000fc400078e0010 */
[----:B------:R-:W5:Y:S04]  /*05b0*/  LDG.E R25, desc[UR8][R24.64] ;  /* 0x0000000818197981 */ /* 0x000f68000c1e1900 */
[----:B------:R-:W5:Y:S04]  /*05c0*/  LDG.E R17, desc[UR8][R16.64] ;  /* 0x0000000810117981 */ /* 0x000f68000c1e1900 */
[----:B------:R1:W-:Y:S04]  /*05d0*/  STS [R4+0x180], R28 ;  /* 0x0001801c04007388 */ /* 0x0003e80000000800 */
[----:B------:R1:W-:Y:S04]  /*05e0*/  STS [R4+0x1c0], R14 ;  /* 0x0001c00e04007388 */ /* 0x0003e80000000800 */
[----:B------:R1:W-:Y:S04]  /*05f0*/  STS [R2], R12 ;  /* 0x0000000c02007388 */ /* 0x0003e80000000800 */
[----:B------:R1:W-:Y:S04]  /*0600*/  STS [R2+0x40], R10 ;  /* 0x0000400a02007388 */ /* 0x0003e80000000800 */
[----:B------:R1:W-:Y:S04]  /*0610*/  STS [R2+0x80], R8 ;  /* 0x0000800802007388 */ /* 0x0003e80000000800 */
[----:B------:R1:W-:Y:S04]  /*0620*/  STS [R2+0xc0], R29 ;  /* 0x0000c01d02007388 */ /* 0x0003e80000000800 */
[----:B------:R1:W-:Y:S04]  /*0630*/  STS [R2+0x100], R27 ;  /* 0x0001001b02007388 */ /* 0x0003e80000000800 */
[----:B------:R1:W-:Y:S04]  /*0640*/  STS [R2+0x140], R15 ;  /* 0x0001400f02007388 */ /* 0x0003e80000000800 */
[----:B------:R1:W-:Y:S04]  /*0650*/  STS [R2+0x180], R13 ;  /* 0x0001800d02007388 */ /* 0x0003e80000000800 */
[----:B--2---:R1:W-:Y:S04]  /*0660*/  STS [R2+0x200], R9 ;  /* 0x0002000902007388 */ /* 0x0043e80000000800 */
[----:B---3--:R1:W-:Y:S04]  /*0670*/  STS [R2+0x1c0], R11 ;  /* 0x0001c00b02007388 */ /* 0x0083e80000000800 */
[----:B----4-:R1:W-:Y:S04]  /*0680*/  STS [R2+0x280], R26 ;  /* 0x0002801a02007388 */ /* 0x0103e80000000800 */
[----:B-----5:R1:W-:Y:S04]  /*0690*/  STS [R2+0x240], R7 ;  /* 0x0002400702007388 */ /* 0x0203e80000000800 */
[----:B------:R1:W-:Y:S04]  /*06a0*/  STS [R2+0x2c0], R21 ;  /* 0x0002c01502007388 */ /* 0x0003e80000000800 */
[----:B------:R1:W-:Y:S04]  /*06b0*/  STS [R2+0x380], R19 ;  /* 0x0003801302007388 */ /* 0x0003e80000000800 */
[----:B------:R1:W-:Y:S04]  /*06c0*/  STS [R2+0x300], R23 ;  /* 0x0003001702007388 */ /* 0x0003e80000000800 */
[----:B------:R1:W-:Y:S04]  /*06d0*/  STS [R2+0x340], R25 ;  /* 0x0003401902007388 */ /* 0x0003e80000000800 */
[----:B------:R1:W-:Y:S01]  /*06e0*/  STS [R2+0x3c0], R17 ;  /* 0x0003c01102007388 */ /* 0x0003e20000000800 */
[----:B------:R-:W-:Y:S05]  /*06f0*/  BRA `(.L_x_3) ;  /* 0x0000000800c47947 */ /* 0x000fea0003800000 */
.L_x_2:
[----:B------:R-:W0:Y:S08]  /*0700*/  LDC.64 R20, c[0x0][0x388] ;  /* 0x0000e200ff147b82 */ /* 0x000e300000000a00 */
[----:B------:R-:W1:Y:S01]  /*0710*/  LDC.64 R16, c[0x0][0x380] ;  /* 0x0000e000ff107b82 */ /* 0x000e620000000a00 */
[----:B0-----:R-:W-:-:S04]  /*0720*/  VIADD R4, R21, 0x8 ;  /* 0x0000000815047836 */ /* 0x001fc80000000000 */
[----:B------:R-:W-:-:S05]  /*0730*/  IMAD R7, R4, R20, R21 ;  /* 0x0000001404077224 */ /* 0x000fca00078e0215 */
[----:B------:R-:W-:-:S04]  /*0740*/  IADD3 R5, P1, PT, R7, R0, RZ ;  /* 0x0000000007057210 */ /* 0x000fc80007f3e0ff */
[C---:B------:R-:W-:Y:S01]  /*0750*/  LEA.HI.X.SX32 R6, R7.reuse, RZ, 0x1, P1 ;  /* 0x000000ff07067211 */ /* 0x040fe200008f0eff */
[----:B------:R-:W-:Y:S01]  /*0760*/  IMAD.IADD R7, R7, 0x1, R20 ;  /* 0x0000000107077824 */ /* 0x000fe200078e0214 */
[----:B-1----:R-:W-:-:S04]  /*0770*/  LEA R4, P1, R5, R16, 0x2 ;  /* 0x0000001005047211 */ /* 0x002fc800078210ff */
[----:B------:R-:W-:Y:S02]  /*0780*/  LEA.HI.X R5, R5, R17, R6, 0x2, P1 ;  /* 0x0000001105057211 */ /* 0x000fe400008f1406 */
[----:B------:R-:W-:-:S03]  /*0790*/  IADD3 R6, P1, PT, R7, R0, RZ ;  /* 0x0000000007067210 */ /* 0x000fc60007f3e0ff */
[----:B------:R0:W2:Y:S01]  /*07a0*/  LDG.E R11, desc[UR8][R4.64+-0x40] ;  /* 0xffffc008040b7981 */ /* 0x0000a2000c1e1900 */
[C---:B------:R-:W-:Y:S01]  /*07b0*/  LEA.HI.X.SX32 R9, R7.reuse, RZ, 0x1, P1 ;  /* 0x000000ff07097211 */ /* 0x040fe200008f0eff */
[----:B------:R-:W-:Y:S01]  /*07c0*/  IMAD.IADD R13, R7, 0x1, R20 ;  /* 0x00000001070d7824 */ /* 0x000fe200078e0214 */
[----:B------:R-:W-:-:S04]  /*07d0*/  LEA R8, P1, R6, R16, 0x2 ;  /* 0x0000001006087211 */ /* 0x000fc800078210ff */
[----:B------:R-:W-:Y:S02]  /*07e0*/  LEA.HI.X R9, R6, R17, R9, 0x2, P1 ;  /* 0x0000001106097211 */ /* 0x000fe400008f1409 */
[----:B------:R-:W-:-:S03]  /*07f0*/  IADD3 R7, P1, PT, R13, R0, RZ ;  /* 0x000000000d077210 */ /* 0x000fc60007f3e0ff */
[----:B------:R1:W3:Y:S01]  /*0800*/  LDG.E R8, desc[UR8][R8.64+-0x40] ;  /* 0xffffc00808087981 */ /* 0x0002e2000c1e1900 */
[C---:B------:R-:W-:Y:S01]  /*0810*/  LEA.HI.X.SX32 R10, R13.reuse, RZ, 0x1, P1 ;  /* 0x000000ff0d0a7211 */ /* 0x040fe200008f0eff */
[----:B0-----:R-:W-:Y:S01]  /*0820*/  IMAD.IADD R5, R13, 0x1, R20 ;  /* 0x000000010d057824 */ /* 0x001fe200078e0214 */
[----:B------:R-:W-:-:S04]  /*0830*/  LEA R6, P1, R7, R16, 0x2 ;  /* 0x0000001007067211 */ /* 0x000fc800078210ff */
[----:B------:R-:W-:Y:S02]  /*0840*/  LEA.HI.X R7, R7, R17, R10, 0x2, P1 ;  /* 0x0000001107077211 */ /* 0x000fe400008f140a */
[----:B------:R-:W-:-:S03]  /*0850*/  IADD3 R4, P1, PT, R5, R0, RZ ;  /* 0x0000000005047210 */ /* 0x000fc60007f3e0ff */
[----:B------:R0:W4:Y:S01]  /*0860*/  LDG.E R6, desc[UR8][R6.64+-0x40] ;  /* 0xffffc00806067981 */ /* 0x000122000c1e1900 */
[C---:B------:R-:W-:Y:S01]  /*0870*/  LEA.HI.X.SX32 R10, R5.reuse, RZ, 0x1, P1 ;  /* 0x000000ff050a7211 */ /* 0x040fe200008f0eff */
[----:B------:R-:W-:Y:S01]  /*0880*/  IMAD.IADD R5, R5, 0x1, R20 ;  /* 0x0000000105057824 */ /* 0x000fe200078e0214 */
[----:B------:R-:W-:-:S04]  /*0890*/  LEA R12, P1, R4, R16, 0x2 ;  /* 0x00000010040c7211 */ /* 0x000fc800078210ff */
[----:B------:R-:W-:Y:S02]  /*08a0*/  LEA.HI.X R13, R4, R17, R10, 0x2, P1 ;  /* 0x00000011040d7211 */ /* 0x000fe400008f140a */
[----:B------:R-:W-:-:S03]  /*08b0*/  IADD3 R4, P1, PT, R5, R0, RZ ;  /* 0x0000000005047210 */ /* 0x000fc60007f3e0ff */
[----:B------:R5:W4:Y:S01]  /*08c0*/  LDG.E R27, desc[UR8][R12.64+-0x40] ;  /* 0xffffc0080c1b7981 */ /* 0x000b22000c1e1900 */
[C---:B-1----:R-:W-:Y:S01]  /*08d0*/  LEA.HI.X.SX32 R9, R5.reuse, RZ, 0x1, P1 ;  /* 0x000000ff05097211 */ /* 0x042fe200008f0eff */
[----:B------:R-:W-:Y:S01]  /*08e0*/  IMAD.IADD R5, R5, 0x1, R20 ;  /* 0x0000000105057824 */ /* 0x000fe200078e0214 */
[----:B------:R-:W-:-:S04]  /*08f0*/  LEA R14, P1, R4, R16, 0x2 ;  /* 0x00000010040e7211 */ /* 0x000fc800078210ff */
[----:B------:R-:W-:Y:S02]  /*0900*/  LEA.HI.X R15, R4, R17, R9, 0x2, P1 ;  /* 0x00000011040f7211 */ /* 0x000fe400008f1409 */
[C---:B------:R-:W-:Y:S01]  /*0910*/  IADD3 R9, P1, PT, R5.reuse, R0, RZ ;  /* 0x0000000005097210 */ /* 0x040fe20007f3e0ff */
[C---:B0-----:R-:W-:Y:S02]  /*0920*/  IMAD.IADD R7, R5.reuse, 0x1, R20 ;  /* 0x0000000105077824 */ /* 0x041fe400078e0214 */
[----:B------:R0:W4:Y:S01]  /*0930*/  LDG.E R26, desc[UR8][R14.64+-0x40] ;  /* 0xffffc0080e1a7981 */ /* 0x000122000c1e1900 */
[----:B------:R-:W-:Y:S02]  /*0940*/  LEA.HI.X.SX32 R10, R5, RZ, 0x1, P1 ;  /* 0x000000ff050a7211 */ /* 0x000fe400008f0eff */
[----:B------:R-:W-:-:S04]  /*0950*/  LEA R4, P1, R9, R16, 0x2 ;  /* 0x0000001009047211 */ /* 0x000fc800078210ff */
[----:B------:R-:W-:Y:S01]  /*0960*/  LEA.HI.X R5, R9, R17, R10, 0x2, P1 ;  /* 0x0000001109057211 */ /* 0x000fe200008f140a */
[C---:B------:R-:W-:Y:S01]  /*0970*/  IMAD.IADD R9, R7.reuse, 0x1, R20 ;  /* 0x0000000107097824 */ /* 0x040fe200078e0214 */
[----:B-----5:R-:W-:-:S03]  /*0980*/  IADD3 R13, P1, PT, R7, R0, RZ ;  /* 0x00000000070d7210 */ /* 0x020fc60007f3e0ff */
[----:B------:R1:W5:Y:S01]  /*0990*/  LDG.E R29, desc[UR8][R4.64+-0x40] ;  /* 0xffffc008041d7981 */ /* 0x000362000c1e1900 */
[----:B------:R-:W-:Y:S02]  /*09a0*/  LEA.HI.X.SX32 R18, R7, RZ, 0x1, P1 ;  /* 0x000000ff07127211 */ /* 0x000fe400008f0eff */
[----:B------:R-:W-:Y:S02]  /*09b0*/  LEA R12, P1, R13, R16, 0x2 ;  /* 0x000000100d0c7211 */ /* 0x000fe400078210ff */
[----:B------:R-:W-:Y:S02]  /*09c0*/  IADD3 R10, P2, PT, R9, R0, RZ ;  /* 0x00000000090a7210 */ /* 0x000fe40007f5e0ff */
[----:B------:R-:W-:-:S06]  /*09d0*/  LEA.HI.X R13, R13, R17, R18, 0x2, P1 ;  /* 0x000000110d0d7211 */ /* 0x000fcc00008f1412 */
[----:B------:R1:W5:Y:S01]  /*09e0*/  LDG.E R13, desc[UR8][R12.64+-0x40] ;  /* 0xffffc0080c0d7981 */ /* 0x000362000c1e1900 */
[----:B------:R-:W-:Y:S02]  /*09f0*/  LEA.HI.X.SX32 R9, R9, RZ, 0x1, P2 ;  /* 0x000000ff09097211 */ /* 0x000fe400010f0eff */
[----:B0-----:R-:W-:-:S04]  /*0a00*/  LEA R14, P2, R10, R16, 0x2 ;  /* 0x000000100a0e7211 */ /* 0x001fc800078410ff */
[----:B------:R-:W-:Y:S02]  /*0a10*/  LEA.HI.X R15, R10, R17, R9, 0x2, P2 ;  /* 0x000000110a0f7211 */ /* 0x000fe400010f1409 */
[----:B------:R-:W0:Y:S04]  /*0a20*/  S2R R10, SR_CTAID.X ;  /* 0x00000000000a7919 */ /* 0x000e280000002500 */
[----:B------:R1:W5:Y:S01]  /*0a30*/  LDG.E R15, desc[UR8][R14.64+-0x40] ;  /* 0xffffc0080e0f7981 */ /* 0x000362000c1e1900 */
[----:B0-----:R-:W-:-:S04]  /*0a40*/  IMAD R7, R10, 0x10, R21 ;  /* 0x000000100a077824 */ /* 0x001fc800078e0215 */
[----:B------:R-:W-:-:S04]  /*0a50*/  VIADD R7, R7, 0x10 ;  /* 0x0000001007077836 */ /* 0x000fc80000000000 */
[----:B------:R-:W-:-:S04]  /*0a60*/  IMAD R7, R7, R20, R21 ;  /* 0x0000001407077224 */ /* 0x000fc800078e0215 */
[C---:B-1----:R-:W-:Y:S01]  /*0a70*/  IMAD.IADD R5, R7.reuse, 0x1, R20 ;  /* 0x0000000107057824 */ /* 0x042fe200078e0214 */
[----:B------:R-:W-:-:S04]  /*0a80*/  IADD3 R19, P1, PT, R7, R0, RZ ;  /* 0x0000000007137210 */ /* 0x000fc80007f3e0ff */
[----:B------:R-:W-:Y:S02]  /*0a90*/  IADD3 R10, P2, PT, R5, R0, RZ ;  /* 0x00000000050a7210 */ /* 0x000fe40007f5e0ff */
[----:B------:R-:W-:Y:S01]  /*0aa0*/  LEA.HI.X.SX32 R22, R7, RZ, 0x1, P1 ;  /* 0x000000ff07167211 */ /* 0x000fe200008f0eff */
[----:B------:R-:W-:Y:S01]  /*0ab0*/  IMAD.IADD R7, R5, 0x1, R20 ;  /* 0x0000000105077824 */ /* 0x000fe200078e0214 */
[-C--:B------:R-:W-:Y:S02]  /*0ac0*/  LEA R4, P1, R19, R16.reuse, 0x2 ;  /* 0x0000001013047211 */ /* 0x080fe400078210ff */
[----:B------:R-:W-:Y:S02]  /*0ad0*/  LEA.HI.X.SX32 R12, R5, RZ, 0x1, P2 ;  /* 0x000000ff050c7211 */ /* 0x000fe400010f0eff */
[----:B------:R-:W-:Y:S02]  /*0ae0*/  LEA R18, P2, R10, R16, 0x2 ;  /* 0x000000100a127211 */ /* 0x000fe400078410ff */
[----:B------:R-:W-:-:S02]  /*0af0*/  IADD3 R9, P3, PT, R7, R0, RZ ;  /* 0x0000000007097210 */ /* 0x000fc40007f7e0ff */
[-C--:B------:R-:W-:Y:S01]  /*0b00*/  LEA.HI.X R5, R19, R17.reuse, R22, 0x2, P1 ;  /* 0x0000001113057211 */ /* 0x080fe200008f1416 */
[C---:B------:R-:W-:Y:S01]  /*0b10*/  IMAD.IADD R21, R7.reuse, 0x1, R20 ;  /* 0x0000000107157824 */ /* 0x040fe200078e0214 */
[-C--:B------:R-:W-:Y:S02]  /*0b20*/  LEA.HI.X R19, R10, R17.reuse, R12, 0x2, P2 ;  /* 0x000000110a137211 */ /* 0x080fe400010f140c */
[----:B------:R-:W-:Y:S02]  /*0b30*/  LEA.HI.X.SX32 R10, R7, RZ, 0x1, P3 ;  /* 0x000000ff070a7211 */ /* 0x000fe400018f0eff */
[----:B------:R-:W-:Y:S01]  /*0b40*/  LEA R24, P1, R9, R16, 0x2 ;  /* 0x0000001009187211 */ /* 0x000fe200078210ff */
[----:B------:R-:W-:Y:S01]  /*0b50*/  IMAD.IADD R23, R21, 0x1, R20 ;  /* 0x0000000115177824 */ /* 0x000fe200078e0214 */
[----:B------:R-:W5:Y:S02]  /*0b60*/  LDG.E R4, desc[UR8][R4.64+-0x40] ;  /* 0xffffc00804047981 */ /* 0x000f64000c1e1900 */
[----:B------:R-:W-:-:S02]  /*0b70*/  LEA.HI.X R25, R9, R17, R10, 0x2, P1 ;  /* 0x0000001109197211 */ /* 0x000fc400008f140a */
[-C--:B------:R-:W-:Y:S01]  /*0b80*/  IADD3 R10, P1, PT, R21, R0.reuse, RZ ;  /* 0x00000000150a7210 */ /* 0x080fe20007f3e0ff */
[----:B------:R0:W5:Y:S01]  /*0b90*/  LDG.E R9, desc[UR8][R18.64+-0x40] ;  /* 0xffffc00812097981 */ /* 0x000162000c1e1900 */
[C---:B------:R-:W-:Y:S01]  /*0ba0*/  IADD3 R14, P2, PT, R23.reuse, R0, RZ ;  /* 0x00000000170e7210 */ /* 0x040fe20007f5e0ff */
[----:B------:R-:W-:Y:S01]  /*0bb0*/  IMAD.IADD R12, R23, 0x1, R20 ;  /* 0x00000001170c7824 */ /* 0x000fe200078e0214 */
[----:B------:R-:W-:Y:S01]  /*0bc0*/  LEA.HI.X.SX32 R21, R21, RZ, 0x1, P1 ;  /* 0x000000ff15157211 */ /* 0x000fe200008f0eff */
[----:B------:R1:W5:Y:S01]  /*0bd0*/  LDG.E R7, desc[UR8][R24.64+-0x40] ;  /* 0xffffc00818077981 */ /* 0x000362000c1e1900 */
[----:B------:R-:W-:Y:S02]  /*0be0*/  LEA.HI.X.SX32 R23, R23, RZ, 0x1, P2 ;  /* 0x000000ff17177211 */ /* 0x000fe400010f0eff */
[-C--:B0-----:R-:W-:Y:S02]  /*0bf0*/  LEA R18, P1, R10, R16.reuse, 0x2 ;  /* 0x000000100a127211 */ /* 0x081fe400078210ff */
[----:B------:R-:W-:-:S02]  /*0c00*/  LEA R22, P2, R14, R16, 0x2 ;  /* 0x000000100e167211 */ /* 0x000fc400078410ff */
[-C--:B------:R-:W-:Y:S01]  /*0c10*/  LEA.HI.X R19, R10, R17.reuse, R21, 0x2, P1 ;  /* 0x000000110a137211 */ /* 0x080fe200008f1415 */
[C---:B------:R-:W-:Y:S01]  /*0c20*/  IMAD.IADD R21, R12.reuse, 0x1, R20 ;  /* 0x000000010c157824 */ /* 0x040fe200078e0214 */
[----:B------:R-:W-:Y:S02]  /*0c30*/  IADD3 R5, P3, PT, R12, R0, RZ ;  /* 0x000000000c057210 */ /* 0x000fe40007f7e0ff */
[-C--:B------:R-:W-:Y:S01]  /*0c40*/  LEA.HI.X R23, R14, R17.reuse, R23, 0x2, P2 ;  /* 0x000000110e177211 */ /* 0x080fe200010f1417 */
[----:B------:R0:W5:Y:S01]  /*0c50*/  LDG.E R28, desc[UR8][R18.64+-0x40] ;  /* 0xffffc008121c7981 */ /* 0x000162000c1e1900 */
[----:B------:R-:W-:Y:S02]  /*0c60*/  LEA.HI.X.SX32 R12, R12, RZ, 0x1, P3 ;  /* 0x000000ff0c0c7211 */ /* 0x000fe400018f0eff */
[----:B-1----:R-:W-:Y:S01]  /*0c70*/  LEA R24, P1, R5, R16, 0x2 ;  /* 0x0000001005187211 */ /* 0x002fe200078210ff */
[----:B------:R-:W-:Y:S01]  /*0c80*/  ULEA UR4, UR7, UR6, 0x18 ;  /* 0x0000000607047291 */ /* 0x000fe2000f8ec0ff */
[----:B------:R-:W-:Y:S01]  /*0c90*/  IADD3 R10, P2, PT, R21, R0, RZ ;  /* 0x00000000150a7210 */ /* 0x000fe20007f5e0ff */
[----:B------:R1:W5:Y:S01]  /*0ca0*/  LDG.E R22, desc[UR8][R22.64+-0x40] ;  /* 0xffffc00816167981 */ /* 0x000362000c1e1900 */
[----:B------:R-:W-:-:S02]  /*0cb0*/  LEA.HI.X R25, R5, R17, R12, 0x2, P1 ;  /* 0x0000001105197211 */ /* 0x000fc400008f140c */
[C---:B------:R-:W-:Y:S02]  /*0cc0*/  LEA.HI.X.SX32 R5, R21.reuse, RZ, 0x1, P2 ;  /* 0x000000ff15057211 */ /* 0x040fe400010f0eff */
[C---:B0-----:R-:W-:Y:S01]  /*0cd0*/  LEA R18, P1, R10.reuse, R16, 0x2 ;  /* 0x000000100a127211 */ /* 0x041fe200078210ff */
[----:B------:R-:W-:Y:S01]  /*0ce0*/  IMAD.IADD R21, R21, 0x1, R20 ;  /* 0x0000000115157824 */ /* 0x000fe200078e0214 */
[----:B------:R-:W5:Y:S02]  /*0cf0*/  LDG.E R14, desc[UR8][R24.64+-0x40] ;  /* 0xffffc008180e7981 */ /* 0x000f64000c1e1900 */
[----:B------:R-:W-:Y:S01]  /*0d00*/  LEA.HI.X R19, R10, R17, R5, 0x2, P1 ;  /* 0x000000110a137211 */ /* 0x000fe200008f1405 */
[----:B------:R-:W-:-:S04]  /*0d10*/  IMAD.U32 R5, RZ, RZ, UR4 ;  /* 0x00000004ff057e24 */ /* 0x000fc8000f8e00ff */
[----:B------:R0:W5:Y:S01]  /*0d20*/  LDG.E R12, desc[UR8][R18.64+-0x40] ;  /* 0xffffc008120c7981 */ /* 0x000162000c1e1900 */
[----:B-1----:R-:W-:Y:S01]  /*0d30*/  IMAD R23, R0, 0x4, R5 ;  /* 0x0000000400177824 */ /* 0x002fe200078e0205 */
[----:B0-----:R-:W-:-:S04]  /*0d40*/  IADD3 R18, P1, PT, R21, R0, RZ ;  /* 0x0000000015127210 */ /* 0x001fc80007f3e0ff */
[C---:B------:R-:W-:Y:S01]  /*0d50*/  LEA.HI.X.SX32 R19, R21.reuse, RZ, 0x1, P1 ;  /* 0x000000ff15137211 */ /* 0x040fe200008f0eff */
[--C-:B------:R-:W-:Y:S01]  /*0d60*/  IMAD.IADD R21, R21, 0x1, R20.reuse ;  /* 0x0000000115157824 */ /* 0x100fe200078e0214 */
[C---:B------:R-:W-:Y:S01]  /*0d70*/  LEA R10, P1, R18.reuse, R16, 0x2 ;  /* 0x00000010120a7211 */ /* 0x040fe200078210ff */
[----:B--2---:R0:W-:Y:S03]  /*0d80*/  STS [R23+0x1c0], R11 ;  /* 0x0001c00b17007388 */ /* 0x0041e60000000800 */
[-C--:B0-----:R-:W-:Y:S02]  /*0d90*/  LEA.HI.X R11, R18, R17.reuse, R19, 0x2, P1 ;  /* 0x00000011120b7211 */ /* 0x081fe400008f1413 */
[C---:B------:R-:W-:Y:S01]  /*0da0*/  IADD3 R24, P1, PT, R21.reuse, R0, RZ ;  /* 0x0000000015187210 */ /* 0x040fe20007f3e0ff */
[----:B---3--:R0:W-:Y:S03]  /*0db0*/  STS [R23+0x200], R8 ;  /* 0x0002000817007388 */ /* 0x0081e60000000800 */
[C---:B------:R-:W-:Y:S01]  /*0dc0*/  LEA.HI.X.SX32 R19, R21.reuse, RZ, 0x1, P1 ;  /* 0x000000ff15137211 */ /* 0x040fe200008f0eff */
[----:B------:R-:W-:Y:S01]  /*0dd0*/  IMAD.IADD R21, R21, 0x1, R20 ;  /* 0x0000000115157824 */ /* 0x000fe200078e0214 */
[C---:B------:R-:W-:Y:S01]  /*0de0*/  LEA R18, P1, R24.reuse, R16, 0x2 ;  /* 0x0000001018127211 */ /* 0x040fe200078210ff */
[----:B------:R-:W2:Y:S03]  /*0df0*/  LDG.E R10, desc[UR8][R10.64+-0x40] ;  /* 0xffffc0080a0a7981 */ /* 0x000ea6000c1e1900 */
[----:B------:R-:W-:-:S02]  /*0e00*/  LEA.HI.X R19, R24, R17, R19, 0x2, P1 ;  /* 0x0000001118137211 */ /* 0x000fc400008f1413 */
[----:B------:R-:W-:-:S03]  /*0e10*/  IADD3 R25, P1, PT, R21, R0, RZ ;  /* 0x0000000015197210 */ /* 0x000fc60007f3e0ff */
[----:B0-----:R0:W3:Y:S02]  /*0e20*/  LDG.E R8, desc[UR8][R18.64+-0x40] ;  /* 0xffffc00812087981 */ /* 0x0010e4000c1e1900 */
[C---:B0-----:R-:W-:Y:S01]  /*0e30*/  LEA.HI.X.SX32 R18, R21.reuse, RZ, 0x1, P1 ;  /* 0x000000ff15127211 */ /* 0x041fe200008f0eff */
[----:B------:R-:W-:Y:S01]  /*0e40*/  IMAD.IADD R21, R21, 0x1, R20 ;  /* 0x0000000115157824 */ /* 0x000fe200078e0214 */
[----:B------:R-:W-:-:S04]  /*0e50*/  LEA R24, P1, R25, R16, 0x2 ;  /* 0x0000001019187211 */ /* 0x000fc800078210ff */
[----:B------:R-:W-:Y:S02]  /*0e60*/  LEA.HI.X R25, R25, R17, R18, 0x2, P1 ;  /* 0x0000001119197211 */ /* 0x000fe400008f1412 */
[C---:B------:R-:W-:Y:S01]  /*0e70*/  IADD3 R11, P1, PT, R21.reuse, R0, RZ ;  /* 0x00000000150b7210 */ /* 0x040fe20007f3e0ff */
[----:B----4-:R0:W-:Y:S04]  /*0e80*/  STS [R23+0x240], R6 ;  /* 0x0002400617007388 */ /* 0x0101e80000000800 */
[----:B0-----:R0:W4:Y:S02]  /*0e90*/  LDG.E R6, desc[UR8][R24.64+-0x40] ;  /* 0xffffc00818067981 */ /* 0x001124000c1e1900 */
[----:B0-----:R-:W-:Y:S02]  /*0ea0*/  LEA.HI.X.SX32 R24, R21, RZ, 0x1, P1 ;  /* 0x000000ff15187211 */ /* 0x001fe400008f0eff */
[----:B------:R-:W-:Y:S01]  /*0eb0*/  LEA R18, P1, R11, R16, 0x2 ;  /* 0x000000100b127211 */ /* 0x000fe200078210ff */
[----:B------:R-:W-:-:S03]  /*0ec0*/  IMAD.IADD R21, R21, 0x1, R20 ;  /* 0x0000000115157824 */ /* 0x000fc600078e0214 */
[----:B------:R-:W-:-:S05]  /*0ed0*/  LEA.HI.X R19, R11, R17, R24, 0x2, P1 ;  /* 0x000000110b137211 */ /* 0x000fca00008f1418 */
[----:B------:R0:W4:Y:S02]  /*0ee0*/  LDG.E R11, desc[UR8][R18.64+-0x40] ;  /* 0xffffc008120b7981 */ /* 0x000124000c1e1900 */
[----:B0-----:R-:W-:-:S04]  /*0ef0*/  IADD3 R18, P1, PT, R21, R0, RZ ;  /* 0x0000000015127210 */ /* 0x001fc80007f3e0ff */
[C---:B------:R-:W-:Y:S01]  /*0f00*/  LEA.HI.X.SX32 R19, R21.reuse, RZ, 0x1, P1 ;  /* 0x000000ff15137211 */ /* 0x040fe200008f0eff */
[----:B------:R-:W-:Y:S01]  /*0f10*/  IMAD.IADD R21, R21, 0x1, R20 ;  /* 0x0000000115157824 */ /* 0x000fe200078e0214 */
[C---:B------:R-:W-:Y:S01]  /*0f20*/  LEA R24, P1, R18.reuse, R16, 0x2 ;  /* 0x0000001012187211 */ /* 0x040fe200078210ff */
[----:B------:R0:W-:Y:S03]  /*0f30*/  STS [R23+0x280], R27 ;  /* 0x0002801b17007388 */ /* 0x0001e60000000800 */
[----:B------:R-:W-:Y:S01]  /*0f40*/  LEA.HI.X R25, R18, R17, R19, 0x2, P1 ;  /* 0x0000001112197211 */ /* 0x000fe200008f1413 */
[----:B------:R1:W-:Y:S04]  /*0f50*/  STS [R23+0x2c0], R26 ;  /* 0x0002c01a17007388 */ /* 0x0003e80000000800 */
[----:B------:R1:W4:Y:S01]  /*0f60*/  LDG.E R24, desc[UR8][R24.64+-0x40] ;  /* 0xffffc00818187981 */ /* 0x000322000c1e1900 */
[----:B0-----:R-:W-:-:S04]  /*0f70*/  IADD3 R27, P1, PT, R21, R0, RZ ;  /* 0x00000000151b7210 */ /* 0x001fc80007f3e0ff */
[C---:B------:R-:W-:Y:S01]  /*0f80*/  LEA.HI.X.SX32 R18, R21.reuse, RZ, 0x1, P1 ;  /* 0x000000ff15127211 */ /* 0x040fe200008f0eff */
[----:B------:R-:W-:Y:S01]  /*0f90*/  IMAD.IADD R21, R21, 0x1, R20 ;  /* 0x0000000115157824 */ /* 0x000fe200078e0214 */
[----:B-1----:R-:W-:-:S04]  /*0fa0*/  LEA R26, P1, R27, R16, 0x2 ;  /* 0x000000101b1a7211 */ /* 0x002fc800078210ff */
[----:B------:R-:W-:Y:S01]  /*0fb0*/  LEA.HI.X R27, R27, R17, R18, 0x2, P1 ;  /* 0x000000111b1b7211 */ /* 0x000fe200008f1412 */
[C-C-:B------:R-:W-:Y:S01]  /*0fc0*/  IMAD.IADD R25, R21.reuse, 0x1, R20.reuse ;  /* 0x0000000115197824 */ /* 0x140fe200078e0214 */
[----:B------:R-:W-:Y:S01]  /*0fd0*/  IADD3 R19, P1, PT, R21, R0, RZ ;  /* 0x0000000015137210 */ /* 0x000fe20007f3e0ff */
[----:B-----5:R0:W-:Y:S04]  /*0fe0*/  STS [R23+0x300], R29 ;  /* 0x0003001d17007388 */ /* 0x0201e80000000800 */
[----:B------:R1:W5:Y:S01]  /*0ff0*/  LDG.E R26, desc[UR8][R26.64+-0x40] ;  /* 0xffffc0081a1a7981 */ /* 0x000362000c1e1900 */
[----:B0-----:R-:W-:Y:S01]  /*1000*/  IMAD.IADD R29, R25, 0x1, R20 ;  /* 0x00000001191d7824 */ /* 0x001fe200078e0214 */
[----:B-1----:R-:W-:Y:S02]  /*1010*/  LEA.HI.X.SX32 R27, R21, RZ, 0x1, P1 ;  /* 0x000000ff151b7211 */ /* 0x002fe400008f0eff */
[----:B------:R-:W-:-:S02]  /*1020*/  LEA R18, P1, R19, R16, 0x2 ;  /* 0x0000001013127211 */ /* 0x000fc400078210ff */
[----:B------:R-:W-:Y:S01]  /*1030*/  IADD3 R21, P2, PT, R25, R0, RZ ;  /* 0x0000000019157210 */ /* 0x000fe20007f5e0ff */
[----:B------:R0:W-:Y:S01]  /*1040*/  STS [R23+0x340], R13 ;  /* 0x0003400d17007388 */ /* 0x0001e20000000800 */
[-C--:B------:R-:W-:Y:S02]  /*1050*/  LEA.HI.X R19, R19, R17.reuse, R27, 0x2, P1 ;  /* 0x0000001113137211 */ /* 0x080fe400008f141b */
[----:B------:R-:W-:Y:S02]  /*1060*/  LEA.HI.X.SX32 R25, R25, RZ, 0x1, P2 ;  /* 0x000000ff19197211 */ /* 0x000fe400010f0eff */
[----:B------:R-:W-:Y:S01]  /*1070*/  LEA R20, P1, R21, R16, 0x2 ;  /* 0x0000001015147211 */ /* 0x000fe200078210ff */
[----:B------:R-:W5:Y:S01]  /*1080*/  LDG.E R18, desc[UR8][R18.64+-0x40] ;  /* 0xffffc00812127981 */ /* 0x000f62000c1e1900 */
[----:B0-----:R-:W-:Y:S02]  /*1090*/  IADD3 R13, P2, PT, R29, R0, RZ ;  /* 0x000000001d0d7210 */ /* 0x001fe40007f5e0ff */
[----:B------:R-:W-:-:S02]  /*10a0*/  LEA.HI.X R21, R21, R17, R25, 0x2, P1 ;  /* 0x0000001115157211 */ /* 0x000fc400008f1419 */
[----:B------:R-:W-:Y:S02]  /*10b0*/  LEA.HI.X.SX32 R29, R29, RZ, 0x1, P2 ;  /* 0x000000ff1d1d7211 */ /* 0x000fe400010f0eff */
[C---:B------:R-:W-:Y:S01]  /*10c0*/  LEA R16, P1, R13.reuse, R16, 0x2 ;  /* 0x000000100d107211 */ /* 0x040fe200078210ff */
[----:B------:R-:W5:Y:S03]  /*10d0*/  LDG.E R20, desc[UR8][R20.64+-0x40] ;  /* 0xffffc00814147981 */ /* 0x000f66000c1e1900 */
[----:B------:R-:W-:-:S05]  /*10e0*/  LEA.HI.X R17, R13, R17, R29, 0x2, P1 ;  /* 0x000000110d117211 */ /* 0x000fca00008f141d */
[----:B------:R-:W5:Y:S04]  /*10f0*/  LDG.E R16, desc[UR8][R16.64+-0x40] ;  /* 0xffffc00810107981 */ /* 0x000f68000c1e1900 */
[----:B------:R0:W-:Y:S04]  /*1100*/  STS [R23+0x380], R15 ;  /* 0x0003800f17007388 */ /* 0x0001e80000000800 */
[----:B------:R0:W-:Y:S04]  /*1110*/  STS [R3+-0x40], R4 ;  /* 0xffffc00403007388 */ /* 0x0001e80000000800 */
[----:B------:R0:W-:Y:S04]  /*1120*/  STS [R3], R9 ;  /* 0x0000000903007388 */ /* 0x0001e80000000800 */
        /* <DEDUP_REMOVED lines=8> */
[----:B------:R0:W-:Y:S04]  /*11b0*/  STS [R3+0x240], R11 ;  /* 0x0002400b03007388 */ /* 0x0001e80000000800 */
[----:B------:R0:W-:Y:S04]  /*11c0*/  STS [R3+0x280], R24 ;  /* 0x0002801803007388 */ /* 0x0001e80000000800 */
[----:B-----5:R0:W-:Y:S04]  /*11d0*/  STS [R3+0x2c0], R26 ;  /* 0x0002c01a03007388 */ /* 0x0201e80000000800 */
[----:B------:R0:W-:Y:S04]  /*11e0*/  STS [R3+0x300], R18 ;  /* 0x0003001203007388 */ /* 0x0001e80000000800 */
[----:B------:R0:W-:Y:S04]  /*11f0*/  STS [R3+0x340], R20 ;  /* 0x0003401403007388 */ /* 0x0001e80000000800 */
[----:B------:R0:W-:Y:S02]  /*1200*/  STS [R3+0x380], R16 ;  /* 0x0003801003007388 */ /* 0x0001e40000000800 */
.L_x_3:
[----:B------:R-:W-:Y:S05]  /*1210*/  BSYNC.RECONVERGENT B0 ;  /* 0x0000000000007941 */ /* 0x000fea0003800200 */
.L_x_1:
[----:B------:R-:W-:Y:S06]  /*1220*/  BAR.SYNC.DEFER_BLOCKING 0x0 ;  /* 0x0000000000007b1d */ /* 0x000fec0000010000 */
[----:B------:R-:W-:Y:S04]  /*1230*/  BSSY.RECONVERGENT B0, `(.L_x_4) ;  /* 0x00000ef000007945 */ /* 0x000fe80003800200 */
[----:B------:R-:W-:Y:S05]  /*1240*/  @P0 BRA `(.L_x_5) ;  /* 0x0000000400cc0947 */ /* 0x000fea0003800000 */
[----:B01----:R-:W-:Y:S01]  /*1250*/  VIADD R4, R2, 0x100 ;  /* 0x0000010002047836 */ /* 0x003fe20000000000 */
[----:B------:R-:W-:Y:S01]  /*1260*/  PRMT R6, RZ, 0x7610, R6 ;  /* 0x00007610ff067816 */ /* 0x000fe20000000006 */
[----:B------:R-:W-:Y:S01]  /*1270*/  IMAD.MOV.U32 R11, RZ, RZ, 0x1 ;  /* 0x00000001ff0b7424 */ /* 0x000fe200078e00ff */
[----:B------:R-:W-:Y:S01]  /*1280*/  PRMT R8, RZ, 0x7610, R8 ;  /* 0x00007610ff087816 */ /* 0x000fe20000000008 */
[----:B------:R-:W-:-:S07]  /*1290*/  IMAD.MOV.U32 R5, RZ, RZ, RZ ;  /* 0x000000ffff057224 */ /* 0x000fce00078e00ff */
.L_x_12:
[----:B0-23--:R-:W-:Y:S01]  /*12a0*/  IMAD R7, R11, 0x40, R2 ;  /* 0x000000400b077824 */ /* 0x00dfe200078e0202 */
[----:B------:R-:W-:Y:S01]  /*12b0*/  ISETP.GE.U32.AND P0, PT, R5, 0x7, PT ;  /* 0x000000070500780c */ /* 0x000fe20003f06070 */
[----:B------:R-:W-:Y:S02]  /*12c0*/  IMAD.MOV.U32 R5, RZ, RZ, R11 ;  /* 0x000000ffff057224 */ /* 0x000fe400078e000b */
[----:B------:R-:W-:Y:S01]  /*12d0*/  VIADD R8, R8, 0x1 ;  /* 0x0000000108087836 */ /* 0x000fe20000000000 */
[----:B-1----:R0:W1:Y:S01]  /*12e0*/  LDS R14, [R7] ;  /* 0x00000000070e7984 */ /* 0x0020620000000800 */
[----:B------:R-:W-:Y:S01]  /*12f0*/  IMAD.MOV.U32 R9, RZ, RZ, RZ ;  /* 0x000000ffff097224 */ /* 0x000fe200078e00ff */
[----:B------:R-:W-:-:S07]  /*1300*/  LOP3.LUT P1, RZ, R5, 0x7, RZ, 0xc0, !PT ;  /* 0x0000000705ff7812 */ /* 0x000fce000782c0ff */
[----:B0-----:R-:W-:Y:S06]  /*1310*/  @!P0 BRA `(.L_x_6) ;  /* 0x0000000000b88947 */ /* 0x001fec0003800000 */
[----:B------:R-:W0:Y:S01]  /*1320*/  S2R R10, SR_CgaCtaId ;  /* 0x00000000000a7919 */ /* 0x000e220000008800 */
[----:B------:R-:W-:Y:S02]  /*1330*/  MOV R9, 0x400 ;  /* 0x0000040000097802 */ /* 0x000fe40000000f00 */
[----:B------:R-:W-:-:S05]  /*1340*/  LOP3.LUT R12, R5, 0xfffffff8, RZ, 0xc0, !PT ;  /* 0xfffffff8050c7812 */ /* 0x000fca00078ec0ff */
[----:B------:R-:W-:Y:S01]  /*1350*/  IMAD.MOV R12, RZ, RZ, -R12 ;  /* 0x000000ffff0c7224 */ /* 0x000fe200078e0a0c */
[----:B0-----:R-:W-:Y:S02]  /*1360*/  LEA R10, R10, R9, 0x18 ;  /* 0x000000090a0a7211 */ /* 0x001fe400078ec0ff */
[----:B------:R-:W-:-:S03]  /*1370*/  LOP3.LUT R9, R5, 0x7ffffff8, RZ, 0xc0, !PT ;  /* 0x7ffffff805097812 */ /* 0x000fc600078ec0ff */
[----:B------:R-:W-:Y:S02]  /*1380*/  IMAD R13, R11, 0x40, R10 ;  /* 0x000000400b0d7824 */ /* 0x000fe400078e020a */
[----:B------:R-:W-:Y:S02]  /*1390*/  IMAD.MOV.U32 R10, RZ, RZ, R4 ;  /* 0x000000ffff0a7224 */ /* 0x000fe400078e0004 */
[----:B------:R-:W-:-:S07]  /*13a0*/  VIADD R13, R13, 0x10 ;  /* 0x000000100d0d7836 */ /* 0x000fce0000000000 */
.L_x_7:
[----:B------:R-:W-:Y:S01]  /*13b0*/  LDS R15, [R13+-0x10] ;  /* 0xfffff0000d0f7984 */ /* 0x000fe20000000800 */
[----:B------:R-:W-:-:S03]  /*13c0*/  VIADD R12, R12, 0x8 ;  /* 0x000000080c0c7836 */ /* 0x000fc60000000000 */
[----:B------:R-:W1:Y:S02]  /*13d0*/  LDS R16, [R10+-0x100] ;  /* 0xffff00000a107984 */ /* 0x000e640000000800 */
[----:B------:R-:W-:Y:S01]  /*13e0*/  ISETP.NE.AND P0, PT, R12, RZ, PT ;  /* 0x000000ff0c00720c */ /* 0x000fe20003f05270 */
[----:B-1----:R-:W-:-:S05]  /*13f0*/  FFMA R16, -R15, R16, R14 ;  /* 0x000000100f107223 */ /* 0x002fca000000010e */
[----:B------:R-:W-:Y:S04]  /*1400*/  STS [R7], R16 ;  /* 0x0000001007007388 */ /* 0x000fe80000000800 */
[----:B------:R-:W-:Y:S04]  /*1410*/  LDS R15, [R13+-0xc] ;  /* 0xfffff4000d0f7984 */ /* 0x000fe80000000800 */
[----:B0-----:R-:W0:Y:S02]  /*1420*/  LDS R14, [R10+-0xc0] ;  /* 0xffff40000a0e7984 */ /* 0x001e240000000800 */
[----:B0-----:R-:W-:-:S05]  /*1430*/  FFMA R14, -R15, R14, R16 ;  /* 0x0000000e0f0e7223 */ /* 0x001fca0000000110 */
[----:B------:R-:W-:Y:S04]  /*1440*/  STS [R7], R14 ;  /* 0x0000000e07007388 */ /* 0x000fe80000000800 */
[----:B------:R-:W-:Y:S04]  /*1450*/  LDS R15, [R13+-0x8] ;  /* 0xfffff8000d0f7984 */ /* 0x000fe80000000800 */
[----:B------:R-:W0:Y:S02]  /*1460*/  LDS R17, [R10+-0x80] ;  /* 0xffff80000a117984 */ /* 0x000e240000000800 */
[----:B0-----:R-:W-:-:S05]  /*1470*/  FFMA R18, -R15, R17, R14 ;  /* 0x000000110f127223 */ /* 0x001fca000000010e */
[----:B------:R-:W-:Y:S04]  /*1480*/  STS [R7], R18 ;  /* 0x0000001207007388 */ /* 0x000fe80000000800 */
[----:B------:R-:W-:Y:S04]  /*1490*/  LDS R15, [R13+-0x4] ;  /* 0xfffffc000d0f7984 */ /* 0x000fe80000000800 */
[----:B------:R-:W0:Y:S02]  /*14a0*/  LDS R17, [R10+-0x40] ;  /* 0xffffc0000a117984 */ /* 0x000e240000000800 */
[----:B0-----:R-:W-:-:S05]  /*14b0*/  FFMA R16, -R15, R17, R18 ;  /* 0x000000110f107223 */ /* 0x001fca0000000112 */
[----:B------:R-:W-:Y:S04]  /*14c0*/  STS [R7], R16 ;  /* 0x0000001007007388 */ /* 0x000fe80000000800 */
[----:B------:R-:W-:Y:S04]  /*14d0*/  LDS R15, [R13] ;  /* 0x000000000d0f7984 */ /* 0x000fe80000000800 */
[----:B------:R-:W0:Y:S02]  /*14e0*/  LDS R17, [R10] ;  /* 0x000000000a117984 */ /* 0x000e240000000800 */
[----:B0-----:R-:W-:-:S05]  /*14f0*/  FFMA R14, -R15, R17, R16 ;  /* 0x000000110f0e7223 */ /* 0x001fca0000000110 */
[----:B------:R-:W-:Y:S04]  /*1500*/  STS [R7], R14 ;  /* 0x0000000e07007388 */ /* 0x000fe80000000800 */
[----:B------:R-:W-:Y:S04]  /*1510*/  LDS R15, [R13+0x4] ;  /* 0x000004000d0f7984 */ /* 0x000fe80000000800 */
[----:B------:R-:W0:Y:S02]  /*1520*/  LDS R17, [R10+0x40] ;  /* 0x000040000a117984 */ /* 0x000e240000000800 */
[----:B0-----:R-:W-:-:S05]  /*1530*/  FFMA R18, -R15, R17, R14 ;  /* 0x000000110f127223 */ /* 0x001fca000000010e */
[----:B------:R-:W-:Y:S04]  /*1540*/  STS [R7], R18 ;  /* 0x0000001207007388 */ /* 0x000fe80000000800 */
[----:B------:R-:W-:Y:S04]  /*1550*/  LDS R15, [R13+0x8] ;  /* 0x000008000d0f7984 */ /* 0x000fe80000000800 */
[----:B------:R-:W0:Y:S02]  /*1560*/  LDS R17, [R10+0x80] ;  /* 0x000080000a117984 */ /* 0x000e240000000800 */
[----:B0-----:R-:W-:-:S05]  /*1570*/  FFMA R16, -R15, R17, R18 ;  /* 0x000000110f107223 */ /* 0x001fca0000000112 */
[----:B------:R-:W-:Y:S04]  /*1580*/  STS [R7], R16 ;  /* 0x0000001007007388 */ /* 0x000fe80000000800 */
[----:B------:R0:W-:Y:S04]  /*1590*/  LDS R15, [R13+0xc] ;  /* 0x00000c000d0f7984 */ /* 0x0001e80000000800 */
[----:B------:R1:W2:Y:S01]  /*15a0*/  LDS R17, [R10+0xc0] ;  /* 0x0000c0000a117984 */ /* 0x0002a20000000800 */
[----:B0-----:R-:W-:Y:S02]  /*15b0*/  VIADD R13, R13, 0x20 ;  /* 0x000000200d0d7836 */ /* 0x001fe40000000000 */
[----:B-1----:R-:W-:-:S02]  /*15c0*/  VIADD R10, R10, 0x200 ;  /* 0x000002000a0a7836 */ /* 0x002fc40000000000 */
[----:B--2---:R-:W-:-:S05]  /*15d0*/  FFMA R14, -R15, R17, R16 ;  /* 0x000000110f0e7223 */ /* 0x004fca0000000110 */
[----:B------:R0:W-:Y:S01]  /*15e0*/  STS [R7], R14 ;  /* 0x0000000e07007388 */ /* 0x0001e20000000800 */
[----:B------:R-:W-:Y:S05]  /*15f0*/  @P0 BRA `(.L_x_7) ;  /* 0xfffffffc006c0947 */ /* 0x000fea000383ffff */
.L_x_6:
[----:B------:R-:W-:Y:S05]  /*1600*/  @!P1 BRA `(.L_x_8) ;  /* 0x0000000000c89947 */ /* 0x000fea0003800000 */
[----:B------:R-:W2:Y:S01]  /*1610*/  S2R R13, SR_CgaCtaId ;  /* 0x00000000000d7919 */ /* 0x000ea20000008800 */
[----:B------:R-:W-:Y:S02]  /*1620*/  LOP3.LUT R15, R8, 0x7, RZ, 0xc0, !PT ;  /* 0x00000007080f7812 */ /* 0x000fe400078ec0ff */
[----:B------:R-:W-:Y:S02]  /*1630*/  MOV R10, 0x400 ;  /* 0x00000400000a7802 */ /* 0x000fe40000000f00 */
[C---:B------:R-:W-:Y:S01]  /*1640*/  LOP3.LUT P1, RZ, R15.reuse, 0x3, RZ, 0xc0, !PT ;  /* 0x000000030fff7812 */ /* 0x040fe2000782c0ff */
[----:B------:R-:W-:-:S05]  /*1650*/  VIADD R12, R15, 0xffffffff ;  /* 0xffffffff0f0c7836 */ /* 0x000fca0000000000 */
[----:B------:R-:W-:Y:S02]  /*1660*/  ISETP.GE.U32.AND P0, PT, R12, 0x3, PT ;  /* 0x000000030c00780c */ /* 0x000fe40003f06070 */
[----:B--2---:R-:W-:-:S05]  /*1670*/  LEA R10, R13, R10, 0x18 ;  /* 0x0000000a0d0a7211 */ /* 0x004fca00078ec0ff */
[----:B------:R-:W-:-:S06]  /*1680*/  IMAD R10, R11, 0x40, R10 ;  /* 0x000000400b0a7824 */ /* 0x000fcc00078e020a */
[----:B------:R-:W-:Y:S05]  /*1690*/  @!P0 BRA `(.L_x_9) ;  /* 0x00000000004c8947 */ /* 0x000fea0003800000 */
[C---:B------:R-:W-:Y:S02]  /*16a0*/  IMAD R11, R9.reuse, 0x4, R10 ;  /* 0x00000004090b7824 */ /* 0x040fe400078e020a */
[C---:B------:R-:W-:Y:S02]  /*16b0*/  IMAD R12, R9.reuse, 0x40, R2 ;  /* 0x00000040090c7824 */ /* 0x040fe400078e0202 */
[----:B------:R-:W-:Y:S01]  /*16c0*/  VIADD R9, R9, 0x4 ;  /* 0x0000000409097836 */ /* 0x000fe20000000000 */
[----:B------:R-:W-:Y:S04]  /*16d0*/  LDS R13, [R11] ;  /* 0x000000000b0d7984 */ /* 0x000fe80000000800 */
[----:B------:R-:W0:Y:S02]  /*16e0*/  LDS R15, [R12] ;  /* 0x000000000c0f7984 */ /* 0x000e240000000800 */
[----:B01----:R-:W-:-:S05]  /*16f0*/  FFMA R14, -R13, R15, R14 ;  /* 0x0000000f0d0e7223 */ /* 0x003fca000000010e */
        /* <DEDUP_REMOVED lines=12> */
[----:B------:R2:W-:Y:S02]  /*17c0*/  STS [R7], R14 ;  /* 0x0000000e07007388 */ /* 0x0005e40000000800 */
.L_x_9:
[----:B------:R-:W-:Y:S05]  /*17d0*/  @!P1 BRA `(.L_x_8) ;  /* 0x0000000000549947 */ /* 0x000fea0003800000 */
[C---:B------:R-:W-:Y:S02]  /*17e0*/  LOP3.LUT P0, RZ, R6.reuse, 0x3, RZ, 0xc0, !PT ;  /* 0x0000000306ff7812 */ /* 0x040fe4000780c0ff */
[----:B------:R-:W-:-:S04]  /*17f0*/  LOP3.LUT R11, R6, 0x1, RZ, 0xc0, !PT ;  /* 0x00000001060b7812 */ /* 0x000fc800078ec0ff */
[----:B------:R-:W-:-:S07]  /*1800*/  ISETP.NE.U32.AND P1, PT, R11, 0x1, PT ;  /* 0x000000010b00780c */ /* 0x000fce0003f25070 */
[----:B------:R-:W-:Y:S06]  /*1810*/  @!P0 BRA `(.L_x_10) ;  /* 0x00000000002c8947 */ /* 0x000fec0003800000 */
[C---:B------:R-:W-:Y:S02]  /*1820*/  IMAD R13, R9.reuse, 0x4, R10 ;  /* 0x00000004090d7824 */ /* 0x040fe400078e020a */
[C---:B------:R-:W-:Y:S02]  /*1830*/  IMAD R15, R9.reuse, 0x40, R2 ;  /* 0x00000040090f7824 */ /* 0x040fe400078e0202 */
[----:B------:R-:W-:Y:S01]  /*1840*/  VIADD R9, R9, 0x2 ;  /* 0x0000000209097836 */ /* 0x000fe20000000000 */
[----:B------:R-:W-:Y:S04]  /*1850*/  LDS R11, [R13] ;  /* 0x000000000d0b7984 */ /* 0x000fe80000000800 */
[----:B------:R-:W1:Y:S02]  /*1860*/  LDS R12, [R15] ;  /* 0x000000000f0c7984 */ /* 0x000e640000000800 */
[----:B-1----:R-:W-:-:S05]  /*1870*/  FFMA R12, -R11, R12, R14 ;  /* 0x0000000c0b0c7223 */ /* 0x002fca000000010e */
[----:B------:R-:W-:Y:S04]  /*1880*/  STS [R7], R12 ;  /* 0x0000000c07007388 */ /* 0x000fe80000000800 */
[----:B------:R-:W-:Y:S04]  /*1890*/  LDS R11, [R13+0x4] ;  /* 0x000004000d0b7984 */ /* 0x000fe80000000800 */
[----:B0-2---:R-:W0:Y:S02]  /*18a0*/  LDS R14, [R15+0x40] ;  /* 0x000040000f0e7984 */ /* 0x005e240000000800 */
[----:B0-----:R-:W-:-:S05]  /*18b0*/  FFMA R14, -R11, R14, R12 ;  /* 0x0000000e0b0e7223 */ /* 0x001fca000000010c */
[----:B------:R3:W-:Y:S02]  /*18c0*/  STS [R7], R14 ;  /* 0x0000000e07007388 */ /* 0x0007e40000000800 */
.L_x_10:
[C---:B------:R-:W-:Y:S02]  /*18d0*/  @P1 IMAD R11, R9.reuse, 0x40, R2 ;  /* 0x00000040090b1824 */ /* 0x040fe400078e0202 */
[----:B------:R-:W-:-:S04]  /*18e0*/  @P1 IMAD R10, R9, 0x4, R10 ;  /* 0x00000004090a1824 */ /* 0x000fc800078e020a */
[----:B------:R-:W-:Y:S04]  /*18f0*/  @P1 LDS R11, [R11] ;  /* 0x000000000b0b1984 */ /* 0x000fe80000000800 */
[----:B------:R-:W0:Y:S02]  /*1900*/  @P1 LDS R9, [R10] ;  /* 0x000000000a091984 */ /* 0x000e240000000800 */
[----:B0123--:R-:W-:-:S05]  /*1910*/  @P1 FFMA R14, -R9, R11, R14 ;  /* 0x0000000b090e1223 */ /* 0x00ffca000000010e */
[----:B------:R3:W-:Y:S02]  /*1920*/  @P1 STS [R7], R14 ;  /* 0x0000000e07001388 */ /* 0x0007e40000000800 */
.L_x_8:
[----:B------:R-:W-:-:S05]  /*1930*/  VIADD R11, R5, 0x1 ;  /* 0x00000001050b7836 */ /* 0x000fca0000000000 */
[----:B------:R-:W-:-:S13]  /*1940*/  ISETP.NE.AND P0, PT, R11, 0x10, PT ;  /* 0x000000100b00780c */ /* 0x000fda0003f05270 */
[----:B------:R-:W-:Y:S05]  /*1950*/  @!P0 BRA `(.L_x_11) ;  /* 0x0000000400f08947 */ /* 0x000fea0003800000 */
[----:B------:R-:W-:Y:S01]  /*1960*/  VIADD R6, R6, 0x1 ;  /* 0x0000000106067836 */ /* 0x000fe20000000000 */
[----:B------:R-:W-:Y:S06]  /*1970*/  BRA `(.L_x_12) ;  /* 0xfffffff800487947 */ /* 0x000fec000383ffff */
.L_x_5:
[----:B0-----:R-:W-:Y:S01]  /*1980*/  IMAD R6, R0, 0x3c, R3 ;  /* 0x0000003c00067824 */ /* 0x001fe200078e0203 */
[----:B-1----:R-:W-:Y:S01]  /*1990*/  PRMT R9, RZ, 0x7610, R9 ;  /* 0x00007610ff097816 */ /* 0x002fe20000000009 */
[----:B------:R-:W-:Y:S01]  /*19a0*/  IMAD.MOV.U32 R8, RZ, RZ, RZ ;  /* 0x000000ffff087224 */ /* 0x000fe200078e00ff */
[----:B------:R-:W-:-:S07]  /*19b0*/  PRMT R10, RZ, 0x7610, R10 ;  /* 0x00007610ff0a7816 */ /* 0x000fce000000000a */
.L_x_20:
[C---:B------:R-:W-:Y:S01]  /*19c0*/  ISETP.NE.AND P0, PT, R8.reuse, RZ, PT ;  /* 0x000000ff0800720c */ /* 0x040fe20003f05270 */
[C---:B------:R-:W-:Y:S02]  /*19d0*/  IMAD R4, R8.reuse, 0x4, R5 ;  /* 0x0000000408047824 */ /* 0x040fe400078e0205 */
[----:B---34-:R-:W-:-:S10]  /*19e0*/  IMAD R11, R8, 0x4, R6 ;  /* 0x00000004080b7824 */ /* 0x018fd400078e0206 */
[----:B0-----:R0:W1:Y:S01]  /*19f0*/  @!P0 LDS R16, [R6+-0x400] ;  /* 0xfffc000006108984 */ /* 0x0010620000000800 */
[----:B------:R-:W-:Y:S05]  /*1a00*/  @!P0 BRA `(.L_x_13) ;  /* 0x00000004006c8947 */ /* 0x000fea0003800000 */
[----:B-1----:R1:W2:Y:S01]  /*1a10*/  LDS R16, [R11+-0x400] ;  /* 0xfffc00000b107984 */ /* 0x0022a20000000800 */
[C---:B------:R-:W-:Y:S01]  /*1a20*/  ISETP.GE.U32.AND P0, PT, R8.reuse, 0x8, PT ;  /* 0x000000080800780c */ /* 0x040fe20003f06070 */
[----:B------:R-:W-:Y:S01]  /*1a30*/  IMAD.MOV.U32 R13, RZ, RZ, RZ ;  /* 0x000000ffff0d7224 */ /* 0x000fe200078e00ff */
[----:B------:R-:W-:-:S11]  /*1a40*/  LOP3.LUT P1, RZ, R8, 0x7, RZ, 0xc0, !PT ;  /* 0x0000000708ff7812 */ /* 0x000fd6000782c0ff */
[----:B------:R-:W-:Y:S05]  /*1a50*/  @!P0 BRA `(.L_x_14) ;  /* 0x00000000009c8947 */ /* 0x000fea0003800000 */
[----:B------:R-:W-:Y:S01]  /*1a60*/  LOP3.LUT R13, R8, 0x7ffffff8, RZ, 0xc0, !PT ;  /* 0x7ffffff8080d7812 */ /* 0x000fe200078ec0ff */
[----:B------:R-:W-:-:S07]  /*1a70*/  IMAD.MOV.U32 R7, RZ, RZ, RZ ;  /* 0x000000ffff077224 */ /* 0x000fce00078e00ff */
.L_x_15:
[C---:B------:R-:W-:Y:S02]  /*1a80*/  IMAD R14, R7.reuse, 0x4, R6 ;  /* 0x00000004070e7824 */ /* 0x040fe400078e0206 */
[C---:B------:R-:W-:Y:S02]  /*1a90*/  IMAD R12, R7.reuse, 0x40, R4 ;  /* 0x00000040070c7824 */ /* 0x040fe400078e0204 */
[----:B------:R-:W-:Y:S01]  /*1aa0*/  VIADD R7, R7, 0x8 ;  /* 0x0000000807077836 */ /* 0x000fe20000000000 */
[----:B------:R-:W-:Y:S04]  /*1ab0*/  LDS R15, [R14+-0x400] ;  /* 0xfffc00000e0f7984 */ /* 0x000fe80000000800 */
[----:B------:R-:W2:Y:S01]  /*1ac0*/  LDS R17, [R12] ;  /* 0x000000000c117984 */ /* 0x000ea20000000800 */
[----:B------:R-:W-:Y:S01]  /*1ad0*/  ISETP.NE.AND P0, PT, R7, R13, PT ;  /* 0x0000000d0700720c */ /* 0x000fe20003f05270 */
[----:B--23--:R-:W-:-:S05]  /*1ae0*/  FFMA R16, -R15, R17, R16 ;  /* 0x000000110f107223 */ /* 0x00cfca0000000110 */
[----:B------:R-:W-:Y:S04]  /*1af0*/  STS [R11+-0x400], R16 ;  /* 0xfffc00100b007388 */ /* 0x000fe80000000800 */
[----:B------:R-:W-:Y:S04]  /*1b00*/  LDS R15, [R14+-0x3fc] ;  /* 0xfffc04000e0f7984 */ /* 0x000fe80000000800 */
[----:B------:R-:W2:Y:S02]  /*1b10*/  LDS R17, [R12+0x40] ;  /* 0x000040000c117984 */ /* 0x000ea40000000800 */
[----:B--2---:R-:W-:-:S05]  /*1b20*/  FFMA R18, -R15, R17, R16 ;  /* 0x000000110f127223 */ /* 0x004fca0000000110 */
        /* <DEDUP_REMOVED lines=24> */
[----:B------:R3:W-:Y:S01]  /*1cb0*/  STS [R11+-0x400], R16 ;  /* 0xfffc00100b007388 */ /* 0x0007e20000000800 */
[----:B------:R-:W-:Y:S05]  /*1cc0*/  @P0 BRA `(.L_x_15) ;  /* 0xfffffffc006c0947 */ /* 0x000fea000383ffff */
.L_x_14:
[----:B------:R-:W-:Y:S05]  /*1cd0*/  @!P1 BRA `(.L_x_13) ;  /* 0x0000000000b89947 */ /* 0x000fea0003800000 */
[----:B------:R-:W-:-:S04]  /*1ce0*/  LOP3.LUT R12, R10, 0x7, RZ, 0xc0, !PT ;  /* 0x000000070a0c7812 */ /* 0x000fc800078ec0ff */
[C---:B------:R-:W-:Y:S01]  /*1cf0*/  LOP3.LUT P1, RZ, R12.reuse, 0x3, RZ, 0xc0, !PT ;  /* 0x000000030cff7812 */ /* 0x040fe2000782c0ff */
[----:B------:R-:W-:-:S05]  /*1d00*/  VIADD R7, R12, 0xffffffff ;  /* 0xffffffff0c077836 */ /* 0x000fca0000000000 */
[----:B------:R-:W-:-:S13]  /*1d10*/  ISETP.GE.U32.AND P0, PT, R7, 0x3, PT ;  /* 0x000000030700780c */ /* 0x000fda0003f06070 */
[----:B------:R-:W-:Y:S05]  /*1d20*/  @!P0 BRA `(.L_x_16) ;  /* 0x00000000004c8947 */ /* 0x000fea0003800000 */
[C---:B------:R-:W-:Y:S02]  /*1d30*/  IMAD R7, R13.reuse, 0x4, R6 ;  /* 0x000000040d077824 */ /* 0x040fe400078e0206 */
[C---:B------:R-:W-:Y:S02]  /*1d40*/  IMAD R12, R13.reuse, 0x40, R4 ;  /* 0x000000400d0c7824 */ /* 0x040fe400078e0204 */
[----:B------:R-:W-:Y:S01]  /*1d50*/  VIADD R13, R13, 0x4 ;  /* 0x000000040d0d7836 */ /* 0x000fe20000000000 */
[----:B------:R-:W-:Y:S04]  /*1d60*/  LDS R15, [R7+-0x400] ;  /* 0xfffc0000070f7984 */ /* 0x000fe80000000800 */
[----:B------:R-:W2:Y:S02]  /*1d70*/  LDS R14, [R12] ;  /* 0x000000000c0e7984 */ /* 0x000ea40000000800 */
[----:B--2---:R-:W-:-:S05]  /*1d80*/  FFMA R14, -R15, R14, R16 ;  /* 0x0000000e0f0e7223 */ /* 0x004fca0000000110 */
[----:B------:R-:W-:Y:S04]  /*1d90*/  STS [R11+-0x400], R14 ;  /* 0xfffc000e0b007388 */ /* 0x000fe80000000800 */
[----:B------:R-:W-:Y:S04]  /*1da0*/  LDS R15, [R7+-0x3fc] ;  /* 0xfffc0400070f7984 */ /* 0x000fe80000000800 */
[----:B---3--:R-:W2:Y:S02]  /*1db0*/  LDS R16, [R12+0x40] ;  /* 0x000040000c107984 */ /* 0x008ea40000000800 */
        /* <DEDUP_REMOVED lines=9> */
[----:B------:R4:W-:Y:S02]  /*1e50*/  STS [R11+-0x400], R16 ;  /* 0xfffc00100b007388 */ /* 0x0009e40000000800 */
.L_x_16:
[----:B------:R-:W-:Y:S05]  /*1e60*/  @!P1 BRA `(.L_x_13) ;  /* 0x0000000000549947 */ /* 0x000fea0003800000 */
[C---:B------:R-:W-:Y:S02]  /*1e70*/  LOP3.LUT R7, R9.reuse, 0x3, RZ, 0xc0, !PT ;  /* 0x0000000309077812 */ /* 0x040fe400078ec0ff */
[----:B------:R-:W-:Y:S02]  /*1e80*/  LOP3.LUT R12, R9, 0x1, RZ, 0xc0, !PT ;  /* 0x00000001090c7812 */ /* 0x000fe400078ec0ff */
[----:B------:R-:W-:Y:S02]  /*1e90*/  ISETP.NE.AND P0, PT, R7, 0x1, PT ;  /* 0x000000010700780c */ /* 0x000fe40003f05270 */
[----:B------:R-:W-:-:S11]  /*1ea0*/  ISETP.NE.U32.AND P1, PT, R12, 0x1, PT ;  /* 0x000000010c00780c */ /* 0x000fd60003f25070 */
        /* <DEDUP_REMOVED lines=9> */
[----:B---34-:R-:W2:Y:S02]  /*1f40*/  LDS R16, [R15+0x40] ;  /* 0x000040000f107984 */ /* 0x018ea40000000800 */
[----:B--2---:R-:W-:-:S05]  /*1f50*/  FFMA R16, -R7, R16, R12 ;  /* 0x0000001007107223 */ /* 0x004fca000000010c */
[----:B------:R2:W-:Y:S02]  /*1f60*/  STS [R11+-0x400], R16 ;  /* 0xfffc00100b007388 */ /* 0x0005e40000000800 */
.L_x_17:
[C---:B------:R-:W-:Y:S02]  /*1f70*/  @!P1 IMAD R7, R13.reuse, 0x4, R6 ;  /* 0x000000040d079824 */ /* 0x040fe400078e0206 */
[----:B------:R-:W-:-:S04]  /*1f80*/  @!P1 IMAD R13, R13, 0x40, R4 ;  /* 0x000000400d0d9824 */ /* 0x000fc800078e0204 */
[----:B------:R-:W-:Y:S04]  /*1f90*/  @!P1 LDS R7, [R7+-0x400] ;  /* 0xfffc000007079984 */ /* 0x000fe80000000800 */
[----:B------:R-:W2:Y:S02]  /*1fa0*/  @!P1 LDS R13, [R13] ;  /* 0x000000000d0d9984 */ /* 0x000ea40000000800 */
[----:B--234-:R-:W-:-:S07]  /*1fb0*/  @!P1 FFMA R16, -R7, R13, R16 ;  /* 0x0000000d07109223 */ /* 0x01cfce0000000110 */
.L_x_13:
[C---:B------:R-:W-:Y:S01]  /*1fc0*/  IMAD R7, R8.reuse, 0x3c, R4 ;  /* 0x0000003c08077824 */ /* 0x040fe200078e0204 */
[----:B------:R-:W-:Y:S03]  /*1fd0*/  BSSY.RECONVERGENT B1, `(.L_x_18) ;  /* 0x000000e000017945 */ /* 0x000fe60003800200 */
[----:B------:R-:W-:-:S05]  /*1fe0*/  IMAD R7, R8, 0x4, R7 ;  /* 0x0000000408077824 */ /* 0x000fca00078e0207 */
[----:B------:R-:W5:Y:S02]  /*1ff0*/  LDS R15, [R7] ;  /* 0x00000000070f7984 */ /* 0x000f640000000800 */
[----:B-----5:R-:W5:Y:S08]  /*2000*/  MUFU.RCP R4, R15 ;  /* 0x0000000f00047308 */ /* 0x020f700000001000 */
[----:B-12---:R-:W1:Y:S01]  /*2010*/  FCHK P0, R16, R15 ;  /* 0x0000000f10007302 */ /* 0x006e620000000000 */
[----:B-----5:R-:W-:-:S04]  /*2020*/  FFMA R13, -R15, R4, 1 ;  /* 0x3f8000000f0d7423 */ /* 0x020fc80000000104 */
[----:B------:R-:W-:-:S04]  /*2030*/  FFMA R4, R4, R13, R4 ;  /* 0x0000000d04047223 */ /* 0x000fc80000000004 */
[----:B------:R-:W-:-:S04]  /*2040*/  FFMA R13, R4, R16, RZ ;  /* 0x00000010040d7223 */ /* 0x000fc800000000ff */
[----:B------:R-:W-:-:S04]  /*2050*/  FFMA R12, -R15, R13, R16 ;  /* 0x0000000d0f0c7223 */ /* 0x000fc80000000110 */
[----:B------:R-:W-:Y:S01]  /*2060*/  FFMA R4, R4, R12, R13 ;  /* 0x0000000c04047223 */ /* 0x000fe2000000000d */
[----:B-1----:R-:W-:Y:S06]  /*2070*/  @!P0 BRA `(.L_x_19) ;  /* 0x00000000000c8947 */ /* 0x002fec0003800000 */
[----:B------:R-:W-:Y:S01]  /*2080*/  IMAD.MOV.U32 R7, RZ, RZ, R16 ;  /* 0x000000ffff077224 */ /* 0x000fe200078e0010 */
[----:B------:R-:W-:-:S07]  /*2090*/  MOV R12, 0x20b0 ;  /* 0x000020b0000c7802 */ /* 0x000fce0000000f00 */
[----:B0--34-:R-:W-:Y:S05]  /*20a0*/  CALL.REL.NOINC `($__internal_0_$__cuda_sm3x_div_rn_noftz_f32_slowpath) ;  /* 0x0000000c00107944 */ /* 0x019fea0003c00000 */
.L_x_19:
[----:B------:R-:W-:Y:S05]  /*20b0*/  BSYNC.RECONVERGENT B1 ;  /* 0x0000000000017941 */ /* 0x000fea0003800200 */
.L_x_18:
[----:B------:R1:W-:Y:S01]  /*20c0*/  STS [R11+-0x400], R4 ;  /* 0xfffc00040b007388 */ /* 0x0003e20000000800 */
[----:B------:R-:W-:Y:S02]  /*20d0*/  VIADD R8, R8, 0x1 ;  /* 0x0000000108087836 */ /* 0x000fe40000000000 */
[----:B------:R-:W-:Y:S02]  /*20e0*/  VIADD R10, R10, 0x1 ;  /* 0x000000010a0a7836 */ /* 0x000fe40000000000 */
[----:B------:R-:W-:Y:S01]  /*20f0*/  VIADD R9, R9, 0x1 ;  /* 0x0000000109097836 */ /* 0x000fe20000000000 */
[----:B------:R-:W-:-:S13]  /*2100*/  ISETP.NE.AND P0, PT, R8, 0x10, PT ;  /* 0x000000100800780c */ /* 0x000fda0003f05270 */
[----:B-1----:R-:W-:Y:S05]  /*2110*/  @P0 BRA `(.L_x_20) ;  /* 0xfffffff800280947 */ /* 0x002fea000383ffff */
.L_x_11:
[----:B------:R-:W-:Y:S05]  /*2120*/  BSYNC.RECONVERGENT B0 ;  /* 0x0000000000007941 */ /* 0x000fea0003800200 */
.L_x_4:
[----:B------:R-:W-:Y:S01]  /*2130*/  BAR.SYNC.DEFER_BLOCKING 0x0 ;  /* 0x0000000000007b1d */ /* 0x000fe20000010000 */
[----:B------:R-:W-:-:S13]  /*2140*/  ISETP.GT.U32.AND P0, PT, R0, 0xf, PT ;  /* 0x0000000f0000780c */ /* 0x000fda0003f04070 */
[----:B------:R-:W-:Y:S05]  /*2150*/  @P0 BRA `(.L_x_21) ;  /* 0x00000004000c0947 */ /* 0x000fea0003800000 */
[----:B------:R-:W5:Y:S01]  /*2160*/  S2R R3, SR_CTAID.X ;  /* 0x0000000000037919 */ /* 0x000f620000002500 */
[----:B---34-:R-:W0:Y:S01]  /*2170*/  LDC.64 R10, c[0x0][0x388] ;  /* 0x0000e200ff0a7b82 */ /* 0x018e220000000a00 */
[----:B------:R-:W3:Y:S04]  /*2180*/  LDS R21, [R2+0x40] ;  /* 0x0000400002157984 */ /* 0x000ee80000000800 */
[----:B------:R-:W4:Y:S03]  /*2190*/  LDS R27, [R2+0x80] ;  /* 0x00008000021b7984 */ /* 0x000f260000000800 */
[----:B------:R-:W1:Y:S01]  /*21a0*/  LDC.64 R4, c[0x0][0x380] ;  /* 0x0000e000ff047b82 */ /* 0x000e620000000a00 */
[----:B------:R-:W4:Y:S04]  /*21b0*/  LDS R19, [R2+0xc0] ;  /* 0x0000c00002137984 */ /* 0x000f280000000800 */
[----:B------:R-:W4:Y:S04]  /*21c0*/  LDS R20, [R2+0x100] ;  /* 0x0001000002147984 */ /* 0x000f280000000800 */
[----:B------:R-:W4:Y:S04]  /*21d0*/  LDS R13, [R2+0x140] ;  /* 0x00014000020d7984 */ /* 0x000f280000000800 */
[----:B------:R-:W4:Y:S01]  /*21e0*/  LDS R28, [R2+0x180] ;  /* 0x00018000021c7984 */ /* 0x000f220000000800 */
[----:B0-----:R-:W-:-:S03]  /*21f0*/  IMAD R6, R11, R10, R10 ;  /* 0x0000000a0b067224 */ /* 0x001fc600078e020a */
[----:B------:R-:W0:Y:S01]  /*2200*/  LDS R26, [R2+0x1c0] ;  /* 0x0001c000021a7984 */ /* 0x000e220000000800 */
[----:B-----5:R-:W-:-:S03]  /*2210*/  IMAD R0, R3, 0x10, R0 ;  /* 0x0000001003007824 */ /* 0x020fc600078e0200 */
[----:B------:R-:W-:Y:S02]  /*2220*/  LDS R9, [R2+0x240] ;  /* 0x0002400002097984 */ /* 0x000fe40000000800 */
[----:B------:R-:W-:Y:S02]  /*2230*/  IADD3 R0, PT, PT, R0, R11, R6 ;  /* 0x0000000b00007210 */ /* 0x000fe40007ffe006 */
[----:B------:R-:W-:Y:S03]  /*2240*/  LDS R8, [R2+0x280] ;  /* 0x0002800002087984 */ /* 0x000fe60000000800 */
[----:B------:R-:W-:Y:S01]  /*2250*/  VIADD R17, R0, 0x10 ;  /* 0x0000001000117836 */ /* 0x000fe20000000000 */
[----:B--2---:R-:W-:Y:S03]  /*2260*/  LDS R7, [R2+0x2c0] ;  /* 0x0002c00002077984 */ /* 0x004fe60000000800 */
[C---:B------:R-:W-:Y:S01]  /*2270*/  IMAD.IADD R25, R17.reuse, 0x1, R10 ;  /* 0x0000000111197824 */ /* 0x040fe200078e020a */
[----:B------:R-:W-:Y:S01]  /*2280*/  LDS R6, [R2+0x300] ;  /* 0x0003000002067984 */ /* 0x000fe20000000800 */
[----:B-1----:R-:W-:-:S03]  /*2290*/  IMAD.WIDE.U32 R16, R17, 0x4, R4 ;  /* 0x0000000411107825 */ /* 0x002fc600078e0004 */
[----:B------:R-:W-:Y:S01]  /*22a0*/  LDS R3, [R2+0x340] ;  /* 0x0003400002037984 */ /* 0x000fe20000000800 */
[C---:B------:R-:W-:Y:S02]  /*22b0*/  IMAD.IADD R0, R25.reuse, 0x1, R10 ;  /* 0x0000000119007824 */ /* 0x040fe400078e020a */
[----:B------:R-:W-:Y:S01]  /*22c0*/  IMAD.WIDE.U32 R24, R25, 0x4, R4 ;  /* 0x0000000419187825 */ /* 0x000fe200078e0004 */
[----:B---3--:R1:W-:Y:S03]  /*22d0*/  STG.E desc[UR8][R16.64], R21 ;  /* 0x0000001510007986 */ /* 0x0083e6000c101908 */
[--C-:B------:R-:W-:Y:S01]  /*22e0*/  IMAD.IADD R23, R0, 0x1, R10.reuse ;  /* 0x0000000100177824 */ /* 0x100fe200078e020a */
[----:B----4-:R-:W-:Y:S03]  /*22f0*/  STG.E desc[UR8][R24.64], R27 ;  /* 0x0000001b18007986 */ /* 0x010fe6000c101908 */
[C---:B------:R-:W-:Y:S01]  /*2300*/  IMAD.IADD R15, R23.reuse, 0x1, R10 ;  /* 0x00000001170f7824 */ /* 0x040fe200078e020a */
[----:B------:R-:W2:Y:S01]  /*2310*/  LDS R25, [R2+0x200] ;  /* 0x0002000002197984 */ /* 0x000ea20000000800 */
[----:B------:R-:W-:-:S03]  /*2320*/  IMAD.WIDE.U32 R22, R23, 0x4, R4 ;  /* 0x0000000417167825 */ /* 0x000fc600078e0004 */
[----:B------:R-:W-:Y:S01]  /*2330*/  LDS R27, [R2+0x3c0] ;  /* 0x0003c000021b7984 */ /* 0x000fe20000000800 */
[----:B------:R-:W-:Y:S02]  /*2340*/  IMAD.IADD R29, R15, 0x1, R10 ;  /* 0x000000010f1d7824 */ /* 0x000fe400078e020a */
[----:B-1----:R-:W-:Y:S02]  /*2350*/  IMAD.WIDE.U32 R16, R0, 0x4, R4 ;  /* 0x0000000400107825 */ /* 0x002fe400078e0004 */
[----:B------:R-:W1:Y:S02]  /*2360*/  LDS R0, [R2+0x380] ;  /* 0x0003800002007984 */ /* 0x000e640000000800 */
[----:B------:R-:W-:Y:S02]  /*2370*/  IMAD.IADD R11, R29, 0x1, R10 ;  /* 0x000000011d0b7824 */ /* 0x000fe400078e020a */
[----:B------:R3:W-:Y:S01]  /*2380*/  STG.E desc[UR8][R16.64], R19 ;  /* 0x0000001310007986 */ /* 0x0007e2000c101908 */
[----:B------:R-:W-:-:S03]  /*2390*/  IMAD.WIDE.U32 R14, R15, 0x4, R4 ;  /* 0x000000040f0e7825 */ /* 0x000fc600078e0004 */
[----:B------:R4:W-:Y:S01]  /*23a0*/  STG.E desc[UR8][R22.64], R20 ;  /* 0x0000001416007986 */ /* 0x0009e2000c101908 */
[----:B------:R-:W-:-:S03]  /*23b0*/  IMAD.IADD R18, R11, 0x1, R10 ;  /* 0x000000010b127824 */ /* 0x000fc600078e020a */
[----:B------:R5:W-:Y:S01]  /*23c0*/  STG.E desc[UR8][R14.64], R13 ;  /* 0x0000000d0e007986 */ /* 0x000be2000c101908 */
[----:B------:R-:W-:Y:S02]  /*23d0*/  IMAD.IADD R21, R18, 0x1, R10 ;  /* 0x0000000112157824 */ /* 0x000fe400078e020a */
[----:B---3--:R-:W-:-:S04]  /*23e0*/  IMAD.WIDE.U32 R16, R11, 0x4, R4 ;  /* 0x000000040b107825 */ /* 0x008fc800078e0004 */
[----:B------:R-:W-:Y:S02]  /*23f0*/  IMAD.IADD R19, R21, 0x1, R10 ;  /* 0x0000000115137824 */ /* 0x000fe400078e020a */
[----:B----4-:R-:W-:-:S04]  /*2400*/  IMAD.WIDE.U32 R22, R18, 0x4, R4 ;  /* 0x0000000412167825 */ /* 0x010fc800078e0004 */
[----:B------:R-:W-:Y:S02]  /*2410*/  IMAD.IADD R24, R19, 0x1, R10 ;  /* 0x0000000113187824 */ /* 0x000fe400078e020a */
[----:B-----5:R-:W-:-:S04]  /*2420*/  IMAD.WIDE.U32 R14, R29, 0x4, R4 ;  /* 0x000000041d0e7825 */ /* 0x020fc800078e0004 */
[----:B------:R-:W-:Y:S01]  /*2430*/  IMAD.IADD R12, R24, 0x1, R10 ;  /* 0x00000001180c7824 */ /* 0x000fe200078e020a */
[----:B------:R3:W-:Y:S01]  /*2440*/  STG.E desc[UR8][R14.64], R28 ;  /* 0x0000001c0e007986 */ /* 0x0007e2000c101908 */
[----:B------:R-:W-:-:S03]  /*2450*/  IMAD.WIDE.U32 R20, R21, 0x4, R4 ;  /* 0x0000000415147825 */ /* 0x000fc600078e0004 */
[----:B0-----:R0:W-:Y:S01]  /*2460*/  STG.E desc[UR8][R16.64], R26 ;  /* 0x0000001a10007986 */ /* 0x0011e2000c101908 */
[C---:B------:R-:W-:Y:S02]  /*2470*/  IMAD.IADD R13, R12.reuse, 0x1, R10 ;  /* 0x000000010c0d7824 */ /* 0x040fe400078e020a */
[----:B------:R-:W-:Y:S01]  /*2480*/  IMAD.WIDE.U32 R18, R19, 0x4, R4 ;  /* 0x0000000413127825 */ /* 0x000fe200078e0004 */
[----:B--2---:R-:W-:Y:S03]  /*2490*/  STG.E desc[UR8][R22.64], R25 ;  /* 0x0000001916007986 */ /* 0x004fe6000c101908 */
[----:B------:R-:W-:Y:S01]  /*24a0*/  IMAD.IADD R11, R13, 0x1, R10 ;  /* 0x000000010d0b7824 */ /* 0x000fe200078e020a */
[----:B------:R-:W-:Y:S01]  /*24b0*/  STG.E desc[UR8][R20.64], R9 ;  /* 0x0000000914007986 */ /* 0x000fe2000c101908 */
[----:B---3--:R-:W-:-:S03]  /*24c0*/  IMAD.WIDE.U32 R14, R12, 0x4, R4 ;  /* 0x000000040c0e7825 */ /* 0x008fc600078e0004 */
[----:B------:R-:W-:Y:S01]  /*24d0*/  STG.E desc[UR8][R18.64], R8 ;  /* 0x0000000812007986 */ /* 0x000fe2000c101908 */
[----:B------:R-:W-:Y:S02]  /*24e0*/  IMAD.IADD R29, R11, 0x1, R10 ;  /* 0x000000010b1d7824 */ /* 0x000fe400078e020a */
[----:B0-----:R-:W-:-:S04]  /*24f0*/  IMAD.WIDE.U32 R16, R24, 0x4, R4 ;  /* 0x0000000418107825 */ /* 0x001fc800078e0004 */
[--C-:B------:R-:W-:Y:S01]  /*2500*/  IMAD.WIDE.U32 R12, R13, 0x4, R4.reuse ;  /* 0x000000040d0c7825 */ /* 0x100fe200078e0004 */
[----:B------:R-:W-:Y:S03]  /*2510*/  STG.E desc[UR8][R16.64], R7 ;  /* 0x0000000710007986 */ /* 0x000fe6000c101908 */
[--C-:B------:R-:W-:Y:S01]  /*2520*/  IMAD.WIDE.U32 R10, R11, 0x4, R4.reuse ;  /* 0x000000040b0a7825 */ /* 0x100fe200078e0004 */
[----:B------:R-:W-:Y:S03]  /*2530*/  STG.E desc[UR8][R14.64], R6 ;  /* 0x000000060e007986 */ /* 0x000fe6000c101908 */
[----:B------:R-:W-:Y:S01]  /*2540*/  IMAD.WIDE.U32 R4, R29, 0x4, R4 ;  /* 0x000000041d047825 */ /* 0x000fe200078e0004 */
[----:B------:R-:W-:Y:S04]  /*2550*/  STG.E desc[UR8][R12.64], R3 ;  /* 0x000000030c007986 */ /* 0x000fe8000c101908 */
[----:B-1----:R-:W-:Y:S04]  /*2560*/  STG.E desc[UR8][R10.64], R0 ;  /* 0x000000000a007986 */ /* 0x002fe8000c101908 */
[----:B------:R-:W-:Y:S01]  /*2570*/  STG.E desc[UR8][R4.64], R27 ;  /* 0x0000001b04007986 */ /* 0x000fe2000c101908 */
[----:B------:R-:W-:Y:S05]  /*2580*/  EXIT ;  /* 0x000000000000794d */ /* 0x000fea0003800000 */
.L_x_21:
[----:B------:R-:W5:Y:S01]  /*2590*/  S2R R2, SR_CTAID.X ;  /* 0x0000000000027919 */ /* 0x000f620000002500 */
[----:B------:R-:W5:Y:S01]  /*25a0*/  LDC.64 R8, c[0x0][0x388] ;  /* 0x0000e200ff087b82 */ /* 0x000f620000000a00 */
[----:B------:R-:W1:Y:S04]  /*25b0*/  LDS R21, [R3+-0x40] ;  /* 0xffffc00003157984 */ /* 0x000e680000000800 */
[----:B------:R-:W1:Y:S03]  /*25c0*/  LDS R24, [R3] ;  /* 0x0000000003187984 */ /* 0x000e660000000800 */
[----:B0-23--:R-:W0:Y:S01]  /*25d0*/  LDC.64 R6, c[0x0][0x380] ;  /* 0x0000e000ff067b82 */ /* 0x00de220000000a00 */
[----:B------:R-:W2:Y:S04]  /*25e0*/  LDS R20, [R3+0x40] ;  /* 0x0000400003147984 */ /* 0x000ea80000000800 */
[----:B------:R-:W-:Y:S04]  /*25f0*/  LDS R25, [R3+0xc0] ;  /* 0x0000c00003197984 */ /* 0x000fe80000000800 */
[----:B------:R-:W-:Y:S04]  /*2600*/  LDS R29, [R3+0x100] ;  /* 0x00010000031d7984 */ /* 0x000fe80000000800 */
[----:B------:R-:W-:Y:S01]  /*2610*/  LDS R27, [R3+0x140] ;  /* 0x00014000031b7984 */ /* 0x000fe20000000800 */
[----:B-----5:R-:W-:-:S04]  /*2620*/  IMAD R2, R2, 0x10, R9 ;  /* 0x0000001002027824 */ /* 0x020fc800078e0209 */
[----:B------:R-:W-:-:S04]  /*2630*/  VIADD R2, R2, 0x10 ;  /* 0x0000001002027836 */ /* 0x000fc80000000000 */
[----:B------:R-:W-:-:S04]  /*2640*/  IMAD R9, R2, R8, R9 ;  /* 0x0000000802097224 */ /* 0x000fc800078e0209 */
[C---:B------:R-:W-:Y:S01]  /*2650*/  IMAD.IADD R5, R9.reuse, 0x1, R8 ;  /* 0x0000000109057824 */ /* 0x040fe200078e0208 */
[----:B------:R-:W-:-:S03]  /*2660*/  IADD3 R2, P0, PT, R9, R0, RZ ;  /* 0x0000000009027210 */ /* 0x000fc60007f1e0ff */
[C-C-:B------:R-:W-:Y:S01]  /*2670*/  IMAD.IADD R13, R5.reuse, 0x1, R8.reuse ;  /* 0x00000001050d7824 */ /* 0x140fe200078e0208 */
[----:B------:R-:W-:Y:S02]  /*2680*/  IADD3 R10, P1, PT, R5, R0, RZ ;  /* 0x00000000050a7210 */ /* 0x000fe40007f3e0ff */
[----:B------:R-:W-:Y:S02]  /*2690*/  LEA.HI.X.SX32 R9, R9, RZ, 0x1, P0 ;  /* 0x000000ff09097211 */ /* 0x000fe400000f0eff */
[-C--:B0-----:R-:W-:Y:S02]  /*26a0*/  LEA R4, P0, R2, R6.reuse, 0x2 ;  /* 0x0000000602047211 */ /* 0x081fe400078010ff */
[----:B----4-:R-:W-:Y:S02]  /*26b0*/  LEA.HI.X.SX32 R11, R5, RZ, 0x1, P1 ;  /* 0x000000ff050b7211 */ /* 0x010fe400008f0eff */
[----:B-1----:R-:W-:Y:S02]  /*26c0*/  LEA R14, P1, R10, R6, 0x2 ;  /* 0x000000060a0e7211 */ /* 0x002fe400078210ff */
[-C--:B------:R-:W-:Y:S01]  /*26d0*/  LEA.HI.X R5, R2, R7.reuse, R9, 0x2, P0 ;  /* 0x0000000702057211 */ /* 0x080fe200000f1409 */
[C-C-:B------:R-:W-:Y:S01]  /*26e0*/  IMAD.IADD R9, R13.reuse, 0x1, R8.reuse ;  /* 0x000000010d097824 */ /* 0x140fe200078e0208 */
[----:B------:R-:W-:Y:S01]  /*26f0*/  LEA.HI.X R15, R10, R7, R11, 0x2, P1 ;  /* 0x000000070a0f7211 */ /* 0x000fe200008f140b */
[----:B------:R-:W0:Y:S01]  /*2700*/  LDS R2, [R3+0x80] ;  /* 0x0000800003027984 */ /* 0x000e220000000800 */
[-C--:B------:R-:W-:Y:S01]  /*2710*/  IADD3 R11, P0, PT, R13, R0.reuse, RZ ;  /* 0x000000000d0b7210 */ /* 0x080fe20007f1e0ff */
[C---:B------:R-:W-:Y:S01]  /*2720*/  IMAD.IADD R23, R9.reuse, 0x1, R8 ;  /* 0x0000000109177824 */ /* 0x040fe200078e0208 */
[----:B------:R-:W-:Y:S01]  /*2730*/  IADD3 R19, P1, PT, R9, R0, RZ ;  /* 0x0000000009137210 */ /* 0x000fe20007f3e0ff */
[----:B------:R-:W-:Y:S01]  /*2740*/  STG.E desc[UR8][R4.64+-0x40], R21 ;  /* 0xffffc01504007986 */ /* 0x000fe2000c101908 */
[----:B------:R-:W-:-:S02]  /*2750*/  LEA.HI.X.SX32 R18, R13, RZ, 0x1, P0 ;  /* 0x000000ff0d127211 */ /* 0x000fc400000f0eff */
[-C--:B------:R-:W-:Y:S01]  /*2760*/  LEA R12, P0, R11, R6.reuse, 0x2 ;  /* 0x000000060b0c7211 */ /* 0x080fe200078010ff */
[----:B------:R1:W-:Y:S01]  /*2770*/  STG.E desc[UR8][R14.64+-0x40], R24 ;  /* 0xffffc0180e007986 */ /* 0x0003e2000c101908 */
[----:B------:R-:W-:Y:S01]  /*2780*/  LEA.HI.X.SX32 R22, R9, RZ, 0x1, P1 ;  /* 0x000000ff09167211 */ /* 0x000fe200008f0eff */
[----:B------:R-:W-:Y:S01]  /*2790*/  IMAD.IADD R9, R23, 0x1, R8 ;  /* 0x0000000117097824 */ /* 0x000fe200078e0208 */
[----:B------:R-:W-:Y:S01]  /*27a0*/  LEA R10, P1, R19, R6, 0x2 ;  /* 0x00000006130a7211 */ /* 0x000fe200078210ff */
[----:B------:R-:W-:Y:S01]  /*27b0*/  LDS R21, [R3+0x1c0] ;  /* 0x0001c00003157984 */ /* 0x000fe20000000800 */
[----:B------:R-:W-:Y:S02]  /*27c0*/  IADD3 R16, P2, PT, R23, R0, RZ ;  /* 0x0000000017107210 */ /* 0x000fe40007f5e0ff */
[-C--:B------:R-:W-:Y:S02]  /*27d0*/  LEA.HI.X R13, R11, R7.reuse, R18, 0x2, P0 ;  /* 0x000000070b0d7211 */ /* 0x080fe400000f1412 */
[----:B------:R-:W-:-:S02]  /*27e0*/  LEA.HI.X R11, R19, R7, R22, 0x2, P1 ;  /* 0x00000007130b7211 */ /* 0x000fc400008f1416 */
[----:B------:R-:W-:Y:S01]  /*27f0*/  LEA.HI.X.SX32 R23, R23, RZ, 0x1, P2 ;  /* 0x000000ff17177211 */ /* 0x000fe200010f0eff */
[----:B--2---:R2:W-:Y:S01]  /*2800*/  STG.E desc[UR8][R12.64+-0x40], R20 ;  /* 0xffffc0140c007986 */ /* 0x0045e2000c101908 */
[C---:B------:R-:W-:Y:S02]  /*2810*/  LEA R22, P0, R16.reuse, R6, 0x2 ;  /* 0x0000000610167211 */ /* 0x040fe400078010ff */
[C---:B------:R-:W-:Y:S02]  /*2820*/  IADD3 R17, P3, PT, R9.reuse, R0, RZ ;  /* 0x0000000009117210 */ /* 0x040fe40007f7e0ff */
[-C--:B------:R-:W-:Y:S01]  /*2830*/  LEA.HI.X R23, R16, R7.reuse, R23, 0x2, P0 ;  /* 0x0000000710177211 */ /* 0x080fe200000f1417 */
[C-C-:B------:R-:W-:Y:S01]  /*2840*/  IMAD.IADD R16, R9.reuse, 0x1, R8.reuse ;  /* 0x0000000109107824 */ /* 0x140fe200078e0208 */
[----:B------:R-:W-:Y:S02]  /*2850*/  LEA.HI.X.SX32 R26, R9, RZ, 0x1, P3 ;  /* 0x000000ff091a7211 */ /* 0x000fe400018f0eff */
[C---:B------:R-:W-:Y:S01]  /*2860*/  LEA R18, P1, R17.reuse, R6, 0x2 ;  /* 0x0000000611127211 */ /* 0x040fe200078210ff */
[----:B------:R-:W-:Y:S01]  /*2870*/  IMAD.IADD R28, R16, 0x1, R8 ;  /* 0x00000001101c7824 */ /* 0x000fe200078e0208 */
[----:B------:R-:W3:Y:S02]  /*2880*/  LDS R9, [R3+0x180] ;  /* 0x0001800003097984 */ /* 0x000ee40000000800 */
[----:B------:R-:W-:Y:S01]  /*2890*/  LEA.HI.X R19, R17, R7, R26, 0x2, P1 ;  /* 0x0000000711137211 */ /* 0x000fe200008f141a */
[C---:B-1----:R-:W-:Y:S01]  /*28a0*/  IMAD.IADD R15, R28.reuse, 0x1, R8 ;  /* 0x000000011c0f7824 */ /* 0x042fe200078e0208 */
[----:B------:R-:W-:-:S02]  /*28b0*/  IADD3 R26, P1, PT, R28, R0, RZ ;  /* 0x000000001c1a7210 */ /* 0x000fc40007f3e0ff */
[----:B------:R-:W-:Y:S02]  /*28c0*/  IADD3 R17, P0, PT, R16, R0, RZ ;  /* 0x0000000010117210 */ /* 0x000fe40007f1e0ff */
[----:B------:R-:W-:Y:S01]  /*28d0*/  LEA.HI.X.SX32 R5, R28, RZ, 0x1, P1 ;  /* 0x000000ff1c057211 */ /* 0x000fe200008f0eff */
[----:B0-----:R0:W-:Y:S01]  /*28e0*/  STG.E desc[UR8][R10.64+-0x40], R2 ;  /* 0xffffc0020a007986 */ /* 0x0011e2000c101908 */
[-C--:B------:R-:W-:Y:S02]  /*28f0*/  LEA R4, P1, R26, R6.reuse, 0x2 ;  /* 0x000000061a047211 */ /* 0x080fe400078210ff */
[----:B--2---:R-:W-:Y:S01]  /*2900*/  LEA.HI.X.SX32 R12, R16, RZ, 0x1, P0 ;  /* 0x000000ff100c7211 */ /* 0x004fe200000f0eff */
[----:B------:R-:W-:Y:S01]  /*2910*/  STG.E desc[UR8][R22.64+-0x40], R25 ;  /* 0xffffc01916007986 */ /* 0x000fe2000c101908 */
[-C--:B------:R-:W-:Y:S01]  /*2920*/  LEA.HI.X R5, R26, R7.reuse, R5, 0x2, P1 ;  /* 0x000000071a057211 */ /* 0x080fe200008f1405 */
[--C-:B------:R-:W-:Y:S01]  /*2930*/  IMAD.IADD R26, R15, 0x1, R8.reuse ;  /* 0x000000010f1a7824 */ /* 0x100fe200078e0208 */
[C---:B------:R-:W-:Y:S01]  /*2940*/  LEA R16, P0, R17.reuse, R6, 0x2 ;  /* 0x0000000611107211 */ /* 0x040fe200078010ff */
[----:B------:R-:W1:Y:S02]  /*2950*/  LDS R25, [R3+0x200] ;  /* 0x0002000003197984 */ /* 0x000e640000000800 */
[----:B------:R-:W-:Y:S01]  /*2960*/  IMAD.IADD R24, R26, 0x1, R8 ;  /* 0x000000011a187824 */ /* 0x000fe200078e0208 */
[----:B------:R-:W-:Y:S01]  /*2970*/  LEA.HI.X R17, R17, R7, R12, 0x2, P0 ;  /* 0x0000000711117211 */ /* 0x000fe200000f140c */
[----:B------:R-:W2:Y:S01]  /*2980*/  LDS R23, [R3+0x240] ;  /* 0x0002400003177984 */ /* 0x000ea20000000800 */
[----:B------:R-:W-:-:S02]  /*2990*/  IADD3 R13, P0, PT, R15, R0, RZ ;  /* 0x000000000f0d7210 */ /* 0x000fc40007f1e0ff */
[-C--:B------:R-:W-:Y:S01]  /*29a0*/  IADD3 R20, P1, PT, R26, R0.reuse, RZ ;  /* 0x000000001a147210 */ /* 0x080fe20007f3e0ff */
[----:B------:R-:W4:Y:S01]  /*29b0*/  LDS R22, [R3+0x280] ;  /* 0x0002800003167984 */ /* 0x000f220000000800 */
[----:B0-----:R-:W-:Y:S02]  /*29c0*/  IADD3 R2, P2, PT, R24, R0, RZ ;  /* 0x0000000018027210 */ /* 0x001fe40007f5e0ff */
[----:B------:R-:W-:Y:S01]  /*29d0*/  LEA.HI.X.SX32 R28, R15, RZ, 0x1, P0 ;  /* 0x000000ff0f1c7211 */ /* 0x000fe200000f0eff */
[----:B------:R0:W-:Y:S01]  /*29e0*/  STG.E desc[UR8][R18.64+-0x40], R29 ;  /* 0xffffc01d12007986 */ /* 0x0001e2000c101908 */
[-C--:B------:R-:W-:Y:S02]  /*29f0*/  LEA R14, P0, R13, R6.reuse, 0x2 ;  /* 0x000000060d0e7211 */ /* 0x080fe400078010ff */
[----:B------:R-:W-:Y:S01]  /*2a00*/  LEA.HI.X.SX32 R26, R26, RZ, 0x1, P1 ;  /* 0x000000ff1a1a7211 */ /* 0x000fe200008f0eff */
[----:B------:R5:W-:Y:S01]  /*2a10*/  STG.E desc[UR8][R16.64+-0x40], R27 ;  /* 0xffffc01b10007986 */ /* 0x000be2000c101908 */
[----:B------:R-:W-:-:S02]  /*2a20*/  LEA R12, P1, R20, R6, 0x2 ;  /* 0x00000006140c7211 */ /* 0x000fc400078210ff */
[----:B------:R-:W-:Y:S02]  /*2a30*/  LEA.HI.X.SX32 R11, R24, RZ, 0x1, P2 ;  /* 0x000000ff180b7211 */ /* 0x000fe400010f0eff */
[----:B------:R-:W-:Y:S02]  /*2a40*/  LEA R10, P2, R2, R6, 0x2 ;  /* 0x00000006020a7211 */ /* 0x000fe400078410ff */
[-C--:B------:R-:W-:Y:S01]  /*2a50*/  LEA.HI.X R15, R13, R7.reuse, R28, 0x2, P0 ;  /* 0x000000070d0f7211 */ /* 0x080fe200000f141c */
[----:B------:R-:W-:Y:S01]  /*2a60*/  IMAD.IADD R28, R24, 0x1, R8 ;  /* 0x00000001181c7824 */ /* 0x000fe200078e0208 */
[-C--:B------:R-:W-:Y:S01]  /*2a70*/  LEA.HI.X R13, R20, R7.reuse, R26, 0x2, P1 ;  /* 0x00000007140d7211 */ /* 0x080fe200008f141a */
[----:B------:R-:W-:Y:S01]  /*2a80*/  LDS R24, [R3+0x340] ;  /* 0x0003400003187984 */ /* 0x000fe20000000800 */
[----:B------:R-:W-:Y:S01]  /*2a90*/  LEA.HI.X R11, R2, R7, R11, 0x2, P2 ;  /* 0x00000007020b7211 */ /* 0x000fe200010f140b */
[C-C-:B0-----:R-:W-:Y:S01]  /*2aa0*/  IMAD.IADD R29, R28.reuse, 0x1, R8.reuse ;  /* 0x000000011c1d7824 */ /* 0x141fe200078e0208 */
[C---:B------:R-:W-:Y:S01]  /*2ab0*/  IADD3 R18, P0, PT, R28.reuse, R0, RZ ;  /* 0x000000001c127210 */ /* 0x040fe20007f1e0ff */
[----:B------:R-:W0:Y:S02]  /*2ac0*/  LDS R20, [R3+0x2c0] ;  /* 0x0002c00003147984 */ /* 0x000e240000000800 */
[--C-:B-----5:R-:W-:Y:S01]  /*2ad0*/  IMAD.IADD R27, R29, 0x1, R8.reuse ;  /* 0x000000011d1b7824 */ /* 0x120fe200078e0208 */
[----:B------:R-:W-:Y:S01]  /*2ae0*/  LEA.HI.X.SX32 R28, R28, RZ, 0x1, P0 ;  /* 0x000000ff1c1c7211 */ /* 0x000fe200000f0eff */
[----:B------:R-:W5:Y:S01]  /*2af0*/  LDS R2, [R3+0x300] ;  /* 0x0003000003027984 */ /* 0x000f620000000800 */
[----:B------:R-:W-:Y:S01]  /*2b00*/  LEA R16, P0, R18, R6, 0x2 ;  /* 0x0000000612107211 */ /* 0x000fe200078010ff */
[----:B------:R-:W-:-:S02]  /*2b10*/  IMAD.IADD R19, R27, 0x1, R8 ;  /* 0x000000011b137824 */ /* 0x000fc400078e0208 */
[----:B------:R1:W5:Y:S01]  /*2b20*/  LDS R26, [R3+0x380] ;  /* 0x00038000031a7984 */ /* 0x0003620000000800 */
[----:B------:R-:W-:-:S03]  /*2b30*/  LEA.HI.X R17, R18, R7, R28, 0x2, P0 ;  /* 0x0000000712117211 */ /* 0x000fc600000f141c */
[----:B---3--:R3:W-:Y:S04]  /*2b40*/  STG.E desc[UR8][R4.64+-0x40], R9 ;  /* 0xffffc00904007986 */ /* 0x0087e8000c101908 */
[----:B------:R4:W-:Y:S01]  /*2b50*/  STG.E desc[UR8][R14.64+-0x40], R21 ;  /* 0xffffc0150e007986 */ /* 0x0009e2000c101908 */
[----:B-1----:R-:W-:-:S03]  /*2b60*/  IADD3 R3, P0, PT, R27, R0, RZ ;  /* 0x000000001b037210 */ /* 0x002fc60007f1e0ff */
[----:B------:R-:W-:Y:S01]  /*2b70*/  STG.E desc[UR8][R12.64+-0x40], R25 ;  /* 0xffffc0190c007986 */ /* 0x000fe2000c101908 */
[----:B------:R-:W-:Y:S02]  /*2b80*/  LEA.HI.X.SX32 R18, R27, RZ, 0x1, P0 ;  /* 0x000000ff1b127211 */ /* 0x000fe400000f0eff */
[----:B---3--:R-:W-:Y:S01]  /*2b90*/  IADD3 R5, P1, PT, R29, R0, RZ ;  /* 0x000000001d057210 */ /* 0x008fe20007f3e0ff */
[----:B------:R-:W-:Y:S01]  /*2ba0*/  IMAD.IADD R9, R19, 0x1, R8 ;  /* 0x0000000113097824 */ /* 0x000fe200078e0208 */
[-C--:B------:R-:W-:Y:S01]  /*2bb0*/  LEA R8, P0, R3, R6.reuse, 0x2 ;  /* 0x0000000603087211 */ /* 0x080fe200078010ff */
[----:B--2---:R-:W-:Y:S01]  /*2bc0*/  STG.E desc[UR8][R10.64+-0x40], R23 ;  /* 0xffffc0170a007986 */ /* 0x004fe2000c101908 */
[----:B------:R-:W-:Y:S02]  /*2bd0*/  LEA.HI.X.SX32 R29, R29, RZ, 0x1, P1 ;  /* 0x000000ff1d1d7211 */ /* 0x000fe400008f0eff */
[C---:B------:R-:W-:Y:S01]  /*2be0*/  LEA R4, P1, R5.reuse, R6, 0x2 ;  /* 0x0000000605047211 */ /* 0x040fe200078210ff */
[----:B----4-:R-:W-:Y:S03]  /*2bf0*/  STG.E desc[UR8][R16.64+-0x40], R22 ;  /* 0xffffc01610007986 */ /* 0x010fe6000c101908 */
[----:B------:R-:W-:-:S02]  /*2c00*/  LEA.HI.X R5, R5, R7, R29, 0x2, P1 ;  /* 0x0000000705057211 */ /* 0x000fc400008f141d */
[-C--:B------:R-:W-:Y:S02]  /*2c10*/  IADD3 R15, P1, PT, R19, R0.reuse, RZ ;  /* 0x00000000130f7210 */ /* 0x080fe40007f3e0ff */
[----:B------:R-:W-:Y:S02]  /*2c20*/  IADD3 R0, P2, PT, R9, R0, RZ ;  /* 0x0000000009007210 */ /* 0x000fe40007f5e0ff */
[----:B------:R-:W-:Y:S01]  /*2c30*/  LEA.HI.X.SX32 R28, R19, RZ, 0x1, P1 ;  /* 0x000000ff131c7211 */ /* 0x000fe200008f0eff */
[----:B0-----:R-:W-:Y:S01]  /*2c40*/  STG.E desc[UR8][R4.64+-0x40], R20 ;  /* 0xffffc01404007986 */ /* 0x001fe2000c101908 */
[----:B------:R-:W-:Y:S02]  /*2c50*/  LEA.HI.X.SX32 R19, R9, RZ, 0x1, P2 ;  /* 0x000000ff09137211 */ /* 0x000fe400010f0eff */
[-C--:B------:R-:W-:Y:S02]  /*2c60*/  LEA R14, P1, R15, R6.reuse, 0x2 ;  /* 0x000000060f0e7211 */ /* 0x080fe400078210ff */
[----:B------:R-:W-:-:S02]  /*2c70*/  LEA R6, P2, R0, R6, 0x2 ;  /* 0x0000000600067211 */ /* 0x000fc400078410ff */
[-C--:B------:R-:W-:Y:S02]  /*2c80*/  LEA.HI.X R9, R3, R7.reuse, R18, 0x2, P0 ;  /* 0x0000000703097211 */ /* 0x080fe400000f1412 */
[-C--:B------:R-:W-:Y:S02]  /*2c90*/  LEA.HI.X R15, R15, R7.reuse, R28, 0x2, P1 ;  /* 0x000000070f0f7211 */ /* 0x080fe400008f141c */
[----:B------:R-:W-:Y:S01]  /*2ca0*/  LEA.HI.X R7, R0, R7, R19, 0x2, P2 ;  /* 0x0000000700077211 */ /* 0x000fe200010f1413 */
[----:B-----5:R-:W-:Y:S04]  /*2cb0*/  STG.E desc[UR8][R8.64+-0x40], R2 ;  /* 0xffffc00208007986 */ /* 0x020fe8000c101908 */
[----:B------:R-:W-:Y:S04]  /*2cc0*/  STG.E desc[UR8][R14.64+-0x40], R24 ;  /* 0xffffc0180e007986 */ /* 0x000fe8000c101908 */
[----:B------:R-:W-:Y:S01]  /*2cd0*/  STG.E desc[UR8][R6.64+-0x40], R26 ;  /* 0xffffc01a06007986 */ /* 0x000fe2000c101908 */
[----:B------:R-:W-:Y:S05]  /*2ce0*/  EXIT ;  /* 0x000000000000794d */ /* 0x000fea0003800000 */
        .weak           $__internal_0_$__cuda_sm3x_div_rn_noftz_f32_slowpath
        .type           $__internal_0_$__cuda_sm3x_div_rn_noftz_f32_slowpath,@function
        .size           $__internal_0_$__cuda_sm3x_div_rn_noftz_f32_slowpath,(.L_x_66 - $__internal_0_$__cuda_sm3x_div_rn_noftz_f32_slowpath)
$__internal_0_$__cuda_sm3x_div_rn_noftz_f32_slowpath:
[----:B------:R-:W-:Y:S01]  /*2cf0*/  SHF.R.U32.HI R14, RZ, 0x17, R15 ;  /* 0x00000017ff0e7819 */ /* 0x000fe2000001160f */
[----:B------:R-:W-:Y:S01]  /*2d00*/  BSSY.RECONVERGENT B2, `(.L_x_22) ;  /* 0x0000064000027945 */ /* 0x000fe20003800200 */
[----:B------:R-:W-:Y:S01]  /*2d10*/  SHF.R.U32.HI R4, RZ, 0x17, R7 ;  /* 0x00000017ff047819 */ /* 0x000fe20000011607 */
[----:B------:R-:W-:Y:S01]  /*2d20*/  IMAD.MOV.U32 R16, RZ, RZ, R15 ;  /* 0x000000ffff107224 */ /* 0x000fe200078e000f */
[----:B------:R-:W-:Y:S02]  /*2d30*/  LOP3.LUT R14, R14, 0xff, RZ, 0xc0, !PT ;  /* 0x000000ff0e0e7812 */ /* 0x000fe400078ec0ff */
[----:B------:R-:W-:-:S03]  /*2d40*/  LOP3.LUT R18, R4, 0xff, RZ, 0xc0, !PT ;  /* 0x000000ff04127812 */ /* 0x000fc600078ec0ff */
[----:B------:R-:W-:Y:S02]  /*2d50*/  VIADD R19, R14, 0xffffffff ;  /* 0xffffffff0e137836 */ /* 0x000fe40000000000 */
[----:B------:R-:W-:-:S03]  /*2d60*/  VIADD R17, R18, 0xffffffff ;  /* 0xffffffff12117836 */ /* 0x000fc60000000000 */
[----:B------:R-:W-:-:S04]  /*2d70*/  ISETP.GT.U32.AND P0, PT, R19, 0xfd, PT ;  /* 0x000000fd1300780c */ /* 0x000fc80003f04070 */
[----:B------:R-:W-:-:S13]  /*2d80*/  ISETP.GT.U32.OR P0, PT, R17, 0xfd, P0 ;  /* 0x000000fd1100780c */ /* 0x000fda0000704470 */
[----:B------:R-:W-:Y:S01]  /*2d90*/  @!P0 IMAD.MOV.U32 R13, RZ, RZ, RZ ;  /* 0x000000ffff0d8224 */ /* 0x000fe200078e00ff */
[----:B------:R-:W-:Y:S06]  /*2da0*/  @!P0 BRA `(.L_x_23) ;  /* 0x0000000000608947 */ /* 0x000fec0003800000 */
[----:B------:R-:W-:Y:S01]  /*2db0*/  FSETP.GTU.FTZ.AND P0, PT, |R7|, +INF , PT ;  /* 0x7f8000000700780b */ /* 0x000fe20003f1c200 */
[----:B------:R-:W-:Y:S01]  /*2dc0*/  IMAD.MOV.U32 R4, RZ, RZ, R15 ;  /* 0x000000ffff047224 */ /* 0x000fe200078e000f */
[----:B------:R-:W-:-:S04]  /*2dd0*/  FSETP.GTU.FTZ.AND P1, PT, |R15|, +INF , PT ;  /* 0x7f8000000f00780b */ /* 0x000fc80003f3c200 */
[----:B------:R-:W-:-:S13]  /*2de0*/  PLOP3.LUT P0, PT, P0, P1, PT, 0xf8, 0x8f ;  /* 0x00000000008f781c */ /* 0x000fda0000703f70 */
[----:B------:R-:W-:Y:S05]  /*2df0*/  @P0 BRA `(.L_x_24) ;  /* 0x00000004004c0947 */ /* 0x000fea0003800000 */
[----:B------:R-:W-:-:S13]  /*2e00*/  LOP3.LUT P0, RZ, R16, 0x7fffffff, R7, 0xc8, !PT ;  /* 0x7fffffff10ff7812 */ /* 0x000fda000780c807 */
[----:B------:R-:W-:Y:S05]  /*2e10*/  @!P0 BRA `(.L_x_25) ;  /* 0x00000004003c8947 */ /* 0x000fea0003800000 */
[C---:B------:R-:W-:Y:S02]  /*2e20*/  FSETP.NEU.FTZ.AND P1, PT, |R7|.reuse, +INF , PT ;  /* 0x7f8000000700780b */ /* 0x040fe40003f3d200 */
[----:B------:R-:W-:Y:S02]  /*2e30*/  FSETP.NEU.FTZ.AND P2, PT, |R4|, +INF , PT ;  /* 0x7f8000000400780b */ /* 0x000fe40003f5d200 */
[----:B------:R-:W-:-:S11]  /*2e40*/  FSETP.NEU.FTZ.AND P0, PT, |R7|, +INF , PT ;  /* 0x7f8000000700780b */ /* 0x000fd60003f1d200 */
[----:B------:R-:W-:Y:S05]  /*2e50*/  @!P2 BRA !P1, `(.L_x_25) ;  /* 0x00000004002ca947 */ /* 0x000fea0004800000 */
[----:B------:R-:W-:-:S04]  /*2e60*/  LOP3.LUT P1, RZ, R7, 0x7fffffff, RZ, 0xc0, !PT ;  /* 0x7fffffff07ff7812 */ /* 0x000fc8000782c0ff */
[----:B------:R-:W-:-:S13]  /*2e70*/  PLOP3.LUT P1, PT, P2, P1, PT, 0x2f, 0xf2 ;  /* 0x0000000000f2781c */ /* 0x000fda0001722577 */
[----:B------:R-:W-:Y:S05]  /*2e80*/  @P1 BRA `(.L_x_26) ;  /* 0x0000000400181947 */ /* 0x000fea0003800000 */
[----:B------:R-:W-:-:S04]  /*2e90*/  LOP3.LUT P1, RZ, R16, 0x7fffffff, RZ, 0xc0, !PT ;  /* 0x7fffffff10ff7812 */ /* 0x000fc8000782c0ff */
[----:B------:R-:W-:-:S13]  /*2ea0*/  PLOP3.LUT P0, PT, P0, P1, PT, 0x2f, 0xf2 ;  /* 0x0000000000f2781c */ /* 0x000fda0000702577 */
[----:B------:R-:W-:Y:S05]  /*2eb0*/  @P0 BRA `(.L_x_27) ;  /* 0x0000000400000947 */ /* 0x000fea0003800000 */
[----:B------:R-:W-:Y:S02]  /*2ec0*/  ISETP.GE.AND P0, PT, R17, RZ, PT ;  /* 0x000000ff1100720c */ /* 0x000fe40003f06270 */
[----:B------:R-:W-:-:S11]  /*2ed0*/  ISETP.GE.AND P1, PT, R19, RZ, PT ;  /* 0x000000ff1300720c */ /* 0x000fd60003f26270 */
[----:B------:R-:W-:Y:S02]  /*2ee0*/  @P0 IMAD.MOV.U32 R13, RZ, RZ, RZ ;  /* 0x000000ffff0d0224 */ /* 0x000fe400078e00ff */
[----:B------:R-:W-:Y:S01]  /*2ef0*/  @!P0 FFMA R7, R7, 1.84467440737095516160e+19, RZ ;  /* 0x5f80000007078823 */ /* 0x000fe200000000ff */
[----:B------:R-:W-:Y:S02]  /*2f00*/  @!P0 IMAD.MOV.U32 R13, RZ, RZ, -0x40 ;  /* 0xffffffc0ff0d8424 */ /* 0x000fe400078e00ff */
[----:B------:R-:W-:Y:S02]  /*2f10*/  @!P1 FFMA R16, R4, 1.84467440737095516160e+19, RZ ;  /* 0x5f80000004109823 */ /* 0x000fe400000000ff */
[----:B------:R-:W-:-:S07]  /*2f20*/  @!P1 VIADD R13, R13, 0x40 ;  /* 0x000000400d0d9836 */ /* 0x000fce0000000000 */
.L_x_23:
[----:B------:R-:W-:Y:S01]  /*2f30*/  LEA R15, R14, 0xc0800000, 0x17 ;  /* 0xc08000000e0f7811 */ /* 0x000fe200078eb8ff */
[----:B------:R-:W-:Y:S04]  /*2f40*/  BSSY.RECONVERGENT B3, `(.L_x_28) ;  /* 0x0000036000037945 */ /* 0x000fe80003800200 */
[----:B------:R-:W-:Y:S02]  /*2f50*/  IMAD.IADD R16, R16, 0x1, -R15 ;  /* 0x0000000110107824 */ /* 0x000fe400078e0a0f */
[----:B------:R-:W-:Y:S02]  /*2f60*/  VIADD R15, R18, 0xffffff81 ;  /* 0xffffff81120f7836 */ /* 0x000fe40000000000 */
[----:B------:R0:W1:Y:S01]  /*2f70*/  MUFU.RCP R17, R16 ;  /* 0x0000001000117308 */ /* 0x0000620000001000 */
[----:B------:R-:W-:Y:S01]  /*2f80*/  FADD.FTZ R19, -R16, -RZ ;  /* 0x800000ff10137221 */ /* 0x000fe20000010100 */
[C---:B------:R-:W-:Y:S01]  /*2f90*/  IMAD R4, R15.reuse, -0x800000, R7 ;  /* 0xff8000000f047824 */ /* 0x040fe200078e0207 */
[----:B0-----:R-:W-:-:S05]  /*2fa0*/  IADD3 R16, PT, PT, R15, 0x7f, -R14 ;  /* 0x0000007f0f107810 */ /* 0x001fca0007ffe80e */
[----:B------:R-:W-:Y:S02]  /*2fb0*/  IMAD.IADD R13, R16, 0x1, R13 ;  /* 0x00000001100d7824 */ /* 0x000fe400078e020d */
[----:B-1----:R-:W-:-:S04]  /*2fc0*/  FFMA R18, R17, R19, 1 ;  /* 0x3f80000011127423 */ /* 0x002fc80000000013 */
[----:B------:R-:W-:-:S04]  /*2fd0*/  FFMA R7, R17, R18, R17 ;  /* 0x0000001211077223 */ /* 0x000fc80000000011 */
[----:B------:R-:W-:-:S04]  /*2fe0*/  FFMA R18, R4, R7, RZ ;  /* 0x0000000704127223 */ /* 0x000fc800000000ff */
[----:B------:R-:W-:-:S04]  /*2ff0*/  FFMA R17, R19, R18, R4 ;  /* 0x0000001213117223 */ /* 0x000fc80000000004 */
[----:B------:R-:W-:-:S04]  /*3000*/  FFMA R18, R7, R17, R18 ;  /* 0x0000001107127223 */ /* 0x000fc80000000012 */
[----:B------:R-:W-:-:S04]  /*3010*/  FFMA R19, R19, R18, R4 ;  /* 0x0000001213137223 */ /* 0x000fc80000000004 */
[----:B------:R-:W-:-:S05]  /*3020*/  FFMA R4, R7, R19, R18 ;  /* 0x0000001307047223 */ /* 0x000fca0000000012 */
[----:B------:R-:W-:-:S04]  /*3030*/  SHF.R.U32.HI R14, RZ, 0x17, R4 ;  /* 0x00000017ff0e7819 */ /* 0x000fc80000011604 */
[----:B------:R-:W-:-:S05]  /*3040*/  LOP3.LUT R14, R14, 0xff, RZ, 0xc0, !PT ;  /* 0x000000ff0e0e7812 */ /* 0x000fca00078ec0ff */
[----:B------:R-:W-:-:S04]  /*3050*/  IMAD.IADD R17, R14, 0x1, R13 ;  /* 0x000000010e117824 */ /* 0x000fc800078e020d */
[----:B------:R-:W-:-:S05]  /*3060*/  VIADD R14, R17, 0xffffffff ;  /* 0xffffffff110e7836 */ /* 0x000fca0000000000 */
[----:B------:R-:W-:-:S13]  /*3070*/  ISETP.GE.U32.AND P0, PT, R14, 0xfe, PT ;  /* 0x000000fe0e00780c */ /* 0x000fda0003f06070 */
[----:B------:R-:W-:Y:S05]  /*3080*/  @!P0 BRA `(.L_x_29) ;  /* 0x0000000000808947 */ /* 0x000fea0003800000 */
[----:B------:R-:W-:-:S13]  /*3090*/  ISETP.GT.AND P0, PT, R17, 0xfe, PT ;  /* 0x000000fe1100780c */ /* 0x000fda0003f04270 */
[----:B------:R-:W-:Y:S05]  /*30a0*/  @P0 BRA `(.L_x_30) ;  /* 0x00000000006c0947 */ /* 0x000fea0003800000 */
[----:B------:R-:W-:-:S13]  /*30b0*/  ISETP.GE.AND P0, PT, R17, 0x1, PT ;  /* 0x000000011100780c */ /* 0x000fda0003f06270 */
[----:B------:R-:W-:Y:S05]  /*30c0*/  @P0 BRA `(.L_x_31) ;  /* 0x0000000000740947 */ /* 0x000fea0003800000 */
[----:B------:R-:W-:Y:S02]  /*30d0*/  ISETP.GE.AND P0, PT, R17, -0x18, PT ;  /* 0xffffffe81100780c */ /* 0x000fe40003f06270 */
[----:B------:R-:W-:-:S11]  /*30e0*/  LOP3.LUT R4, R4, 0x80000000, RZ, 0xc0, !PT ;  /* 0x8000000004047812 */ /* 0x000fd600078ec0ff */
[----:B------:R-:W-:Y:S05]  /*30f0*/  @!P0 BRA `(.L_x_31) ;  /* 0x0000000000688947 */ /* 0x000fea0003800000 */
[-CC-:B------:R-:W-:Y:S01]  /*3100*/  FFMA.RZ R13, R7, R19.reuse, R18.reuse ;  /* 0x00000013070d7223 */ /* 0x180fe2000000c012 */
[----:B------:R-:W-:Y:S02]  /*3110*/  VIADD R16, R17, 0x20 ;  /* 0x0000002011107836 */ /* 0x000fe40000000000 */
[-CC-:B------:R-:W-:Y:S01]  /*3120*/  FFMA.RM R14, R7, R19.reuse, R18.reuse ;  /* 0x00000013070e7223 */ /* 0x180fe20000004012 */
[----:B------:R-:W-:Y:S02]  /*3130*/  ISETP.NE.AND P2, PT, R17, RZ, PT ;  /* 0x000000ff1100720c */ /* 0x000fe40003f45270 */
[----:B------:R-:W-:Y:S01]  /*3140*/  LOP3.LUT R15, R13, 0x7fffff, RZ, 0xc0, !PT ;  /* 0x007fffff0d0f7812 */ /* 0x000fe200078ec0ff */
[----:B------:R-:W-:Y:S01]  /*3150*/  FFMA.RP R13, R7, R19, R18 ;  /* 0x00000013070d7223 */ /* 0x000fe20000008012 */
[----:B------:R-:W-:Y:S01]  /*3160*/  IMAD.MOV R7, RZ, RZ, -R17 ;  /* 0x000000ffff077224 */ /* 0x000fe200078e0a11 */
[----:B------:R-:W-:Y:S02]  /*3170*/  ISETP.NE.AND P1, PT, R17, RZ, PT ;  /* 0x000000ff1100720c */ /* 0x000fe40003f25270 */
[----:B------:R-:W-:-:S02]  /*3180*/  LOP3.LUT R15, R15, 0x800000, RZ, 0xfc, !PT ;  /* 0x008000000f0f7812 */ /* 0x000fc400078efcff */
[----:B------:R-:W-:Y:S02]  /*3190*/  FSETP.NEU.FTZ.AND P0, PT, R13, R14, PT ;  /* 0x0000000e0d00720b */ /* 0x000fe40003f1d000 */
[----:B------:R-:W-:Y:S02]  /*31a0*/  SHF.L.U32 R16, R15, R16, RZ ;  /* 0x000000100f107219 */ /* 0x000fe400000006ff */
[----:B------:R-:W-:Y:S02]  /*31b0*/  SEL R14, R7, RZ, P2 ;  /* 0x000000ff070e7207 */ /* 0x000fe40001000000 */
[----:B------:R-:W-:Y:S02]  /*31c0*/  ISETP.NE.AND P1, PT, R16, RZ, P1 ;  /* 0x000000ff1000720c */ /* 0x000fe40000f25270 */
[----:B------:R-:W-:Y:S02]  /*31d0*/  SHF.R.U32.HI R14, RZ, R14, R15 ;  /* 0x0000000eff0e7219 */ /* 0x000fe4000001160f */
[----:B------:R-:W-:-:S02]  /*31e0*/  PLOP3.LUT P0, PT, P0, P1, PT, 0xf8, 0x8f ;  /* 0x00000000008f781c */ /* 0x000fc40000703f70 */
[----:B------:R-:W-:Y:S02]  /*31f0*/  SHF.R.U32.HI R16, RZ, 0x1, R14 ;  /* 0x00000001ff107819 */ /* 0x000fe4000001160e */
[----:B------:R-:W-:-:S04]  /*3200*/  SEL R7, RZ, 0x1, !P0 ;  /* 0x00000001ff077807 */ /* 0x000fc80004000000 */
[----:B------:R-:W-:-:S04]  /*3210*/  LOP3.LUT R7, R7, 0x1, R16, 0xf8, !PT ;  /* 0x0000000107077812 */ /* 0x000fc800078ef810 */
[----:B------:R-:W-:-:S05]  /*3220*/  LOP3.LUT R7, R7, R14, RZ, 0xc0, !PT ;  /* 0x0000000e07077212 */ /* 0x000fca00078ec0ff */
[----:B------:R-:W-:-:S05]  /*3230*/  IMAD.IADD R7, R16, 0x1, R7 ;  /* 0x0000000110077824 */ /* 0x000fca00078e0207 */
[----:B------:R-:W-:Y:S01]  /*3240*/  LOP3.LUT R4, R7, R4, RZ, 0xfc, !PT ;  /* 0x0000000407047212 */ /* 0x000fe200078efcff */
[----:B------:R-:W-:Y:S06]  /*3250*/  BRA `(.L_x_31) ;  /* 0x0000000000107947 */ /* 0x000fec0003800000 */
.L_x_30:
[----:B------:R-:W-:-:S04]  /*3260*/  LOP3.LUT R4, R4, 0x80000000, RZ, 0xc0, !PT ;  /* 0x8000000004047812 */ /* 0x000fc800078ec0ff */
[----:B------:R-:W-:Y:S01]  /*3270*/  LOP3.LUT R4, R4, 0x7f800000, RZ, 0xfc, !PT ;  /* 0x7f80000004047812 */ /* 0x000fe200078efcff */
[----:B------:R-:W-:Y:S06]  /*3280*/  BRA `(.L_x_31) ;  /* 0x0000000000047947 */ /* 0x000fec0003800000 */
.L_x_29:
[----:B------:R-:W-:-:S07]  /*3290*/  IMAD R4, R13, 0x800000, R4 ;  /* 0x008000000d047824 */ /* 0x000fce00078e0204 */
.L_x_31:
[----:B------:R-:W-:Y:S05]  /*32a0*/  BSYNC.RECONVERGENT B3 ;  /* 0x0000000000037941 */ /* 0x000fea0003800200 */
.L_x_28:
[----:B------:R-:W-:Y:S05]  /*32b0*/  BRA `(.L_x_32) ;  /* 0x0000000000207947 */ /* 0x000fea0003800000 */
.L_x_27:
[----:B------:R-:W-:-:S04]  /*32c0*/  LOP3.LUT R4, R16, 0x80000000, R7, 0x48, !PT ;  /* 0x8000000010047812 */ /* 0x000fc800078e4807 */
[----:B------:R-:W-:Y:S01]  /*32d0*/  LOP3.LUT R4, R4, 0x7f800000, RZ, 0xfc, !PT ;  /* 0x7f80000004047812 */ /* 0x000fe200078efcff */
[----:B------:R-:W-:Y:S06]  /*32e0*/  BRA `(.L_x_32) ;  /* 0x0000000000147947 */ /* 0x000fec0003800000 */
.L_x_26:
[----:B------:R-:W-:Y:S01]  /*32f0*/  LOP3.LUT R4, R16, 0x80000000, R7, 0x48, !PT ;  /* 0x8000000010047812 */ /* 0x000fe200078e4807 */
[----:B------:R-:W-:Y:S06]  /*3300*/  BRA `(.L_x_32) ;  /* 0x00000000000c7947 */ /* 0x000fec0003800000 */
.L_x_25:
[----:B------:R-:W0:Y:S01]  /*3310*/  MUFU.RSQ R4, -QNAN ;  /* 0xffc0000000047908 */ /* 0x000e220000001400 */
[----:B------:R-:W-:Y:S05]  /*3320*/  BRA `(.L_x_32) ;  /* 0x0000000000047947 */ /* 0x000fea0003800000 */
.L_x_24:
[----:B------:R-:W-:-:S07]  /*3330*/  FADD.FTZ R4, R7, R4 ;  /* 0x0000000407047221 */ /* 0x000fce0000010000 */
.L_x_32:
[----:B------:R-:W-:Y:S05]  /*3340*/  BSYNC.RECONVERGENT B2 ;  /* 0x0000000000027941 */ /* 0x000fea0003800200 */
.L_x_22:
[----:B------:R-:W-:-:S04]  /*3350*/  IMAD.MOV.U32 R13, RZ, RZ, 0x0 ;  /* 0x00000000ff0d7424 */ /* 0x000fc800078e00ff */
[----:B0-----:R-:W-:Y:S05]  /*3360*/  RET.REL.NODEC R12 `(_Z13lud_perimeterPfii) ;  /* 0xffffffcc0c247950 */ /* 0x001fea0003c3ffff */
.L_x_33:
        /* <DEDUP_REMOVED lines=9> */
.L_x_66:


//--------------------- .text._Z12lud_diagonalPfii --------------------------
	.section	.text._Z12lud_diagonalPfii,"ax",@progbits
	.align	128
        .global         _Z12lud_diagonalPfii
        .type           _Z12lud_diagonalPfii,@function
        .size           _Z12lud_diagonalPfii,(.L_x_67 - _Z12lud_diagonalPfii)
        .other          _Z12lud_diagonalPfii,@"STO_CUDA_ENTRY STV_DEFAULT"
_Z12lud_diagonalPfii:
.text._Z12lud_diagonalPfii:
[----:B------:R-:W-:Y:S01]  /*0000*/  LDC R1, c[0x0][0x37c] ;  /* 0x0000df00ff017b82 */ /* 0x000fe20000000800 */
[----:B------:R-:W0:Y:S01]  /*0010*/  S2R R11, SR_TID.X ;  /* 0x00000000000b7919 */ /* 0x000e220000002100 */
[----:B------:R-:W1:Y:S06]  /*0020*/  LDCU.64 UR6, c[0x0][0x388] ;  /* 0x00007100ff0677ac */ /* 0x000e6c0008000a00 */
[----:B------:R-:W2:Y:S01]  /*0030*/  LDC.64 R12, c[0x0][0x380] ;  /* 0x0000e000ff0c7b82 */ /* 0x000ea20000000a00 */
[----:B------:R-:W3:Y:S01]  /*0040*/  LDCU.64 UR8, c[0x0][0x358] ;  /* 0x00006b00ff0877ac */ /* 0x000ee20008000a00 */
[----:B-1----:R-:W-:-:S06]  /*0050*/  UIMAD UR4, UR7, UR6, UR7 ;  /* 0x00000006070472a4 */ /* 0x002fcc000f8e0207 */
[----:B0-----:R-:W-:-:S05]  /*0060*/  IADD3 R15, PT, PT, R11, UR4, RZ ;  /* 0x000000040b0f7c10 */ /* 0x001fca000fffe0ff */
[C---:B------:R-:W-:Y:S02]  /*0070*/  VIADD R10, R15.reuse, UR6 ;  /* 0x000000060f0a7c36 */ /* 0x040fe40008000000 */
[----:B--2---:R-:W-:-:S03]  /*0080*/  IMAD.WIDE.U32 R14, R15, 0x4, R12 ;  /* 0x000000040f0e7825 */ /* 0x004fc600078e000c */
[C---:B------:R-:W-:Y:S01]  /*0090*/  IADD3 R5, PT, PT, R10.reuse, UR6, RZ ;  /* 0x000000060a057c10 */ /* 0x040fe2000fffe0ff */
[--C-:B------:R-:W-:Y:S02]  /*00a0*/  IMAD.WIDE.U32 R16, R10, 0x4, R12.reuse ;  /* 0x000000040a107825 */ /* 0x100fe400078e000c */
[----:B---3--:R-:W2:Y:S02]  /*00b0*/  LDG.E R15, desc[UR8][R14.64] ;  /* 0x000000080e0f7981 */ /* 0x008ea4000c1e1900 */
[C---:B------:R-:W-:Y:S02]  /*00c0*/  VIADD R7, R5.reuse, UR6 ;  /* 0x0000000605077c36 */ /* 0x040fe40008000000 */
[----:B------:R-:W-:Y:S01]  /*00d0*/  IMAD.WIDE.U32 R4, R5, 0x4, R12 ;  /* 0x0000000405047825 */ /* 0x000fe200078e000c */
[----:B------:R-:W3:Y:S02]  /*00e0*/  LDG.E R17, desc[UR8][R16.64] ;  /* 0x0000000810117981 */ /* 0x000ee4000c1e1900 */
[----:B------:R-:W-:-:S02]  /*00f0*/  IADD3 R27, PT, PT, R7, UR6, RZ ;  /* 0x00000006071b7c10 */ /* 0x000fc4000fffe0ff */
[----:B------:R0:W4:Y:S03]  /*0100*/  LDG.E R21, desc[UR8][R4.64] ;  /* 0x0000000804157981 */ /* 0x000126000c1e1900 */
[----:B------:R-:W-:-:S05]  /*0110*/  VIADD R25, R27, UR6 ;  /* 0x000000061b197c36 */ /* 0x000fca0008000000 */
[----:B------:R-:W-:-:S05]  /*0120*/  IADD3 R23, PT, PT, R25, UR6, RZ ;  /* 0x0000000619177c10 */ /* 0x000fca000fffe0ff */
[----:B------:R-:W-:-:S05]  /*0130*/  VIADD R9, R23, UR6 ;  /* 0x0000000617097c36 */ /* 0x000fca0008000000 */
[----:B------:R-:W-:-:S05]  /*0140*/  IADD3 R29, PT, PT, R9, UR6, RZ ;  /* 0x00000006091d7c10 */ /* 0x000fca000fffe0ff */
[----:B------:R-:W-:-:S05]  /*0150*/  VIADD R3, R29, UR6 ;  /* 0x000000061d037c36 */ /* 0x000fca0008000000 */
[----:B0-----:R-:W-:Y:S01]  /*0160*/  IADD3 R5, PT, PT, R3, UR6, RZ ;  /* 0x0000000603057c10 */ /* 0x001fe2000fffe0ff */
[----:B------:R-:W-:-:S04]  /*0170*/  IMAD.WIDE.U32 R6, R7, 0x4, R12 ;  /* 0x0000000407067825 */ /* 0x000fc800078e000c */
[----:B------:R-:W-:Y:S01]  /*0180*/  VIADD R20, R5, UR6 ;  /* 0x0000000605147c36 */ /* 0x000fe20008000000 */
[----:B------:R0:W5:Y:S04]  /*0190*/  LDG.E R19, desc[UR8][R6.64] ;  /* 0x0000000806137981 */ /* 0x000168000c1e1900 */
[----:B------:R-:W-:Y:S01]  /*01a0*/  IADD3 R18, PT, PT, R20, UR6, RZ ;  /* 0x0000000614127c10 */ /* 0x000fe2000fffe0ff */
[----:B------:R-:W-:-:S04]  /*01b0*/  IMAD.WIDE.U32 R22, R23, 0x4, R12 ;  /* 0x0000000417167825 */ /* 0x000fc800078e000c */
[--C-:B0-----:R-:W-:Y:S02]  /*01c0*/  IMAD.WIDE.U32 R6, R9, 0x4, R12.reuse ;  /* 0x0000000409067825 */ /* 0x101fe400078e000c */
[----:B------:R0:W5:Y:S02]  /*01d0*/  LDG.E R23, desc[UR8][R22.64] ;  /* 0x0000000816177981 */ /* 0x000164000c1e1900 */
[----:B------:R-:W-:Y:S02]  /*01e0*/  VIADD R9, R18, UR6 ;  /* 0x0000000612097c36 */ /* 0x000fe40008000000 */
[----:B------:R1:W5:Y:S01]  /*01f0*/  LDG.E R0, desc[UR8][R6.64] ;  /* 0x0000000806007981 */ /* 0x000362000c1e1900 */
[--C-:B------:R-:W-:Y:S02]  /*0200*/  IMAD.WIDE.U32 R2, R3, 0x4, R12.reuse ;  /* 0x0000000403027825 */ /* 0x100fe400078e000c */
[----:B------:R-:W-:Y:S02]  /*0210*/  IADD3 R8, PT, PT, R9, UR6, RZ ;  /* 0x0000000609087c10 */ /* 0x000fe4000fffe0ff */
[--C-:B------:R-:W-:Y:S01]  /*0220*/  IMAD.WIDE.U32 R4, R5, 0x4, R12.reuse ;  /* 0x0000000405047825 */ /* 0x100fe200078e000c */
[----:B------:R1:W5:Y:S03]  /*0230*/  LDG.E R14, desc[UR8][R2.64] ;  /* 0x00000008020e7981 */ /* 0x000366000c1e1900 */
[----:B0-----:R-:W-:Y:S01]  /*0240*/  VIADD R22, R8, UR6 ;  /* 0x0000000608167c36 */ /* 0x001fe20008000000 */
[----:B------:R0:W5:Y:S01]  /*0250*/  LDG.E R16, desc[UR8][R4.64] ;  /* 0x0000000804107981 */ /* 0x000162000c1e1900 */
[----:B-1----:R-:W-:-:S04]  /*0260*/  IMAD.WIDE.U32 R6, R9, 0x4, R12 ;  /* 0x0000000409067825 */ /* 0x002fc800078e000c */
[--C-:B------:R-:W-:Y:S02]  /*0270*/  IMAD.WIDE.U32 R26, R27, 0x4, R12.reuse ;  /* 0x000000041b1a7825 */ /* 0x100fe400078e000c */
[----:B------:R-:W5:Y:S02]  /*0280*/  LDG.E R7, desc[UR8][R6.64] ;  /* 0x0000000806077981 */ /* 0x000f64000c1e1900 */
[--C-:B------:R-:W-:Y:S02]  /*0290*/  IMAD.WIDE.U32 R24, R25, 0x4, R12.reuse ;  /* 0x0000000419187825 */ /* 0x100fe400078e000c */
[----:B------:R1:W5:Y:S02]  /*02a0*/  LDG.E R27, desc[UR8][R26.64] ;  /* 0x000000081a1b7981 */ /* 0x000364000c1e1900 */
[--C-:B------:R-:W-:Y:S02]  /*02b0*/  IMAD.WIDE.U32 R28, R29, 0x4, R12.reuse ;  /* 0x000000041d1c7825 */ /* 0x100fe400078e000c */
[----:B------:R-:W5:Y:S02]  /*02c0*/  LDG.E R25, desc[UR8][R24.64] ;  /* 0x0000000818197981 */ /* 0x000f64000c1e1900 */
[----:B------:R-:W-:-:S02]  /*02d0*/  IMAD.WIDE.U32 R2, R20, 0x4, R12 ;  /* 0x0000000414027825 */ /* 0x000fc400078e000c */
[----:B------:R-:W5:Y:S02]  /*02e0*/  LDG.E R29, desc[UR8][R28.64] ;  /* 0x000000081c1d7981 */ /* 0x000f64000c1e1900 */
[--C-:B0-----:R-:W-:Y:S02]  /*02f0*/  IMAD.WIDE.U32 R4, R18, 0x4, R12.reuse ;  /* 0x0000000412047825 */ /* 0x101fe400078e000c */
[----:B------:R-:W5:Y:S02]  /*0300*/  LDG.E R18, desc[UR8][R2.64] ;  /* 0x0000000802127981 */ /* 0x000f64000c1e1900 */
[--C-:B------:R-:W-:Y:S02]  /*0310*/  IMAD.WIDE.U32 R8, R8, 0x4, R12.reuse ;  /* 0x0000000408087825 */ /* 0x100fe400078e000c */
[----:B------:R0:W5:Y:S02]  /*0320*/  LDG.E R20, desc[UR8][R4.64] ;  /* 0x0000000804147981 */ /* 0x000164000c1e1900 */
[----:B------:R-:W-:-:S02]  /*0330*/  IMAD.WIDE.U32 R12, R22, 0x4, R12 ;  /* 0x00000004160c7825 */ /* 0x000fc400078e000c */
[----:B------:R-:W5:Y:S04]  /*0340*/  LDG.E R9, desc[UR8][R8.64] ;  /* 0x0000000808097981 */ /* 0x000f68000c1e1900 */
[----:B------:R-:W5:Y:S01]  /*0350*/  LDG.E R13, desc[UR8][R12.64] ;  /* 0x000000080c0d7981 */ /* 0x000f62000c1e1900 */
[----:B------:R-:W1:Y:S01]  /*0360*/  S2UR UR5, SR_CgaCtaId ;  /* 0x00000000000579c3 */ /* 0x000e620000008800 */
[----:B------:R-:W-:Y:S02]  /*0370*/  UMOV UR4, 0x400 ;  /* 0x0000040000047882 */ /* 0x000fe40000000000 */
[----:B-1----:R-:W-:-:S06]  /*0380*/  ULEA UR5, UR5, UR4, 0x18 ;  /* 0x0000000405057291 */ /* 0x002fcc000f8ec0ff */
[C---:B------:R-:W-:Y:S02]  /*0390*/  LEA R26, R11.reuse, UR5, 0x2 ;  /* 0x000000050b1a7c11 */ /* 0x040fe4000f8e10ff */
[C---:B0-----:R-:W-:Y:S02]  /*03a0*/  LEA R4, R11.reuse, UR5, 0x6 ;  /* 0x000000050b047c11 */ /* 0x041fe4000f8e30ff */
[----:B------:R-:W-:Y:S01]  /*03b0*/  PRMT R6, RZ, 0x7610, R6 ;  /* 0x00007610ff067816 */ /* 0x000fe20000000006 */
[----:B------:R-:W-:Y:S01]  /*03c0*/  IMAD R2, R11, 0x3c, R26 ;  /* 0x0000003c0b027824 */ /* 0x000fe200078e021a */
[----:B------:R-:W-:Y:S02]  /*03d0*/  PRMT R5, RZ, 0x7610, R5 ;  /* 0x00007610ff057816 */ /* 0x000fe40000000005 */
[----:B------:R-:W-:Y:S01]  /*03e0*/  IADD3 R4, PT, PT, R4, 0x10, RZ ;  /* 0x0000001004047810 */ /* 0x000fe20007ffe0ff */
[----:B------:R-:W-:Y:S01]  /*03f0*/  UMOV UR4, URZ ;  /* 0x000000ff00047c82 */ /* 0x000fe20008000000 */
[----:B--2---:R0:W-:Y:S04]  /*0400*/  STS [R26], R15 ;  /* 0x0000000f1a007388 */ /* 0x0041e80000000800 */
[----:B---3--:R0:W-:Y:S04]  /*0410*/  STS [R26+0x40], R17 ;  /* 0x000040111a007388 */ /* 0x0081e80000000800 */
[----:B----4-:R0:W-:Y:S04]  /*0420*/  STS [R26+0x80], R21 ;  /* 0x000080151a007388 */ /* 0x0101e80000000800 */
[----:B-----5:R0:W-:Y:S04]  /*0430*/  STS [R26+0xc0], R19 ;  /* 0x0000c0131a007388 */ /* 0x0201e80000000800 */
[----:B------:R0:W-:Y:S04]  /*0440*/  STS [R26+0x180], R23 ;  /* 0x000180171a007388 */ /* 0x0001e80000000800 */
        /* <DEDUP_REMOVED lines=10> */
[----:B------:R0:W-:Y:S01]  /*04f0*/  STS [R26+0x3c0], R13 ;  /* 0x0003c00d1a007388 */ /* 0x0001e20000000800 */
[----:B------:R-:W-:Y:S06]  /*0500*/  BAR.SYNC.DEFER_BLOCKING 0x0 ;  /* 0x0000000000007b1d */ /* 0x000fec0000010000 */
.L_x_49:
[----:B------:R-:W-:Y:S01]  /*0510*/  ISETP.GT.U32.AND P0, PT, R11, UR4, PT ;  /* 0x000000040b007c0c */ /* 0x000fe2000bf04070 */
[----:B------:R-:W-:Y:S01]  /*0520*/  UIADD3 UR6, UPT, UPT, UR4, 0x1, URZ ;  /* 0x0000000104067890 */ /* 0x000fe2000fffe0ff */
[C---:B-123--:R-:W-:Y:S01]  /*0530*/  VIADD R3, R5.reuse, 0x1 ;  /* 0x0000000105037836 */ /* 0x04efe20000000000 */
[----:B0-----:R-:W-:Y:S01]  /*0540*/  MOV R7, UR4 ;  /* 0x0000000400077c02 */ /* 0x001fe20008000f00 */
[----:B------:R-:W-:Y:S01]  /*0550*/  BSSY.RECONVERGENT B0, `(.L_x_34) ;  /* 0x000007b000007945 */ /* 0x000fe20003800200 */
[----:B------:R-:W-:Y:S01]  /*0560*/  UISETP.NE.AND UP1, UPT, UR6, 0xf, UPT ;  /* 0x0000000f0600788c */ /* 0x000fe2000bf25270 */
[----:B------:R-:W-:Y:S02]  /*0570*/  PRMT R0, R5, 0x7610, R0 ;  /* 0x0000761005007816 */ /* 0x000fe40000000000 */
[----:B------:R-:W-:Y:S01]  /*0580*/  UMOV UR4, UR6 ;  /* 0x0000000600047c82 */ /* 0x000fe20008000000 */
[----:B------:R-:W-:-:S04]  /*0590*/  PRMT R5, R3, 0x7610, R5 ;  /* 0x0000761003057816 */ /* 0x000fc80000000005 */
[----:B----4-:R-:W-:Y:S05]  /*05a0*/  @!P0 BRA `(.L_x_35) ;  /* 0x0000000400d48947 */ /* 0x010fea0003800000 */
[C---:B------:R-:W-:Y:S01]  /*05b0*/  ISETP.NE.AND P0, PT, R7.reuse, RZ, PT ;  /* 0x000000ff0700720c */ /* 0x040fe20003f05270 */
[C---:B------:R-:W-:Y:S01]  /*05c0*/  IMAD R8, R7.reuse, 0x4, R2 ;  /* 0x0000000407087824 */ /* 0x040fe200078e0202 */
[----:B------:R-:W-:-:S11]  /*05d0*/  LEA R12, R7, UR5, 0x2 ;  /* 0x00000005070c7c11 */ /* 0x000fd6000f8e10ff */
[----:B------:R0:W1:Y:S01]  /*05e0*/  @!P0 LDS R15, [R2] ;  /* 0x00000000020f8984 */ /* 0x0000620000000800 */
[----:B------:R-:W-:Y:S05]  /*05f0*/  @!P0 BRA `(.L_x_36) ;  /* 0x0000000400788947 */ /* 0x000fea0003800000 */
[----:B-1----:R1:W2:Y:S01]  /*0600*/  LDS R15, [R8] ;  /* 0x00000000080f7984 */ /* 0x0022a20000000800 */
[C---:B------:R-:W-:Y:S01]  /*0610*/  ISETP.GE.U32.AND P0, PT, R7.reuse, 0x8, PT ;  /* 0x000000080700780c */ /* 0x040fe20003f06070 */
[----:B------:R-:W-:Y:S01]  /*0620*/  HFMA2 R9, -RZ, RZ, 0, 0 ;  /* 0x00000000ff097431 */ /* 0x000fe200000001ff */
[----:B------:R-:W-:-:S11]  /*0630*/  LOP3.LUT P1, RZ, R7, 0x7, RZ, 0xc0, !PT ;  /* 0x0000000707ff7812 */ /* 0x000fd6000782c0ff */
[----:B------:R-:W-:Y:S05]  /*0640*/  @!P0 BRA `(.L_x_37) ;  /* 0x0000000000a48947 */ /* 0x000fea0003800000 */
[----:B------:R-:W-:Y:S01]  /*0650*/  LOP3.LUT R9, R7, 0x7ffffff8, RZ, 0xc0, !PT ;  /* 0x7ffffff807097812 */ /* 0x000fe200078ec0ff */
[----:B------:R-:W-:Y:S01]  /*0660*/  VIADD R14, R12, 0x100 ;  /* 0x000001000c0e7836 */ /* 0x000fe20000000000 */
[----:B------:R-:W-:-:S03]  /*0670*/  MOV R13, R4 ;  /* 0x00000004000d7202 */ /* 0x000fc60000000f00 */
[----:B------:R-:W-:-:S07]  /*0680*/  IMAD.MOV R3, RZ, RZ, -R9 ;  /* 0x000000ffff037224 */ /* 0x000fce00078e0a09 */
.L_x_38:
[----:B------:R-:W-:Y:S01]  /*0690*/  LDS R16, [R13+-0x10] ;  /* 0xfffff0000d107984 */ /* 0x000fe20000000800 */
[----:B------:R-:W-:-:S03]  /*06a0*/  IADD3 R3, PT, PT, R3, 0x8, RZ ;  /* 0x0000000803037810 */ /* 0x000fc60007ffe0ff */
[----:B------:R-:W2:Y:S01]  /*06b0*/  LDS R17, [R14+-0x100] ;  /* 0xffff00000e117984 */ /* 0x000ea20000000800 */
[----:B------:R-:W-:Y:S01]  /*06c0*/  ISETP.NE.AND P0, PT, R3, RZ, PT ;  /* 0x000000ff0300720c */ /* 0x000fe20003f05270 */
[----:B--2---:R-:W-:-:S05]  /*06d0*/  FFMA R17, -R16, R17, R15 ;  /* 0x0000001110117223 */ /* 0x004fca000000010f */
[----:B------:R-:W-:Y:S04]  /*06e0*/  STS [R8], R17 ;  /* 0x0000001108007388 */ /* 0x000fe80000000800 */
[----:B------:R-:W-:Y:S04]  /*06f0*/  LDS R16, [R13+-0xc] ;  /* 0xfffff4000d107984 */ /* 0x000fe80000000800 */
[----:B---3--:R-:W2:Y:S02]  /*0700*/  LDS R15, [R14+-0xc0] ;  /* 0xffff40000e0f7984 */ /* 0x008ea40000000800 */
[----:B--2---:R-:W-:-:S05]  /*0710*/  FFMA R15, -R16, R15, R17 ;  /* 0x0000000f100f7223 */ /* 0x004fca0000000111 */
[----:B------:R-:W-:Y:S04]  /*0720*/  STS [R8], R15 ;  /* 0x0000000f08007388 */ /* 0x000fe80000000800 */
[----:B------:R-:W-:Y:S04]  /*0730*/  LDS R16, [R13+-0x8] ;  /* 0xfffff8000d107984 */ /* 0x000fe80000000800 */
[----:B------:R-:W2:Y:S02]  /*0740*/  LDS R18, [R14+-0x80] ;  /* 0xffff80000e127984 */ /* 0x000ea40000000800 */
[----:B--2---:R-:W-:-:S05]  /*0750*/  FFMA R19, -R16, R18, R15 ;  /* 0x0000001210137223 */ /* 0x004fca000000010f */
[----:B------:R-:W-:Y:S04]  /*0760*/  STS [R8], R19 ;  /* 0x0000001308007388 */ /* 0x000fe80000000800 */
[----:B------:R-:W-:Y:S04]  /*0770*/  LDS R16, [R13+-0x4] ;  /* 0xfffffc000d107984 */ /* 0x000fe80000000800 */
[----:B------:R-:W2:Y:S02]  /*0780*/  LDS R18, [R14+-0x40] ;  /* 0xffffc0000e127984 */ /* 0x000ea40000000800 */
[----:B--2---:R-:W-:-:S05]  /*0790*/  FFMA R17, -R16, R18, R19 ;  /* 0x0000001210117223 */ /* 0x004fca0000000113 */
[----:B------:R-:W-:Y:S04]  /*07a0*/  STS [R8], R17 ;  /* 0x0000001108007388 */ /* 0x000fe80000000800 */
[----:B------:R-:W-:Y:S04]  /*07b0*/  LDS R16, [R13] ;  /* 0x000000000d107984 */ /* 0x000fe80000000800 */
[----:B------:R-:W2:Y:S02]  /*07c0*/  LDS R18, [R14] ;  /* 0x000000000e127984 */ /* 0x000ea40000000800 */
[----:B--2---:R-:W-:-:S05]  /*07d0*/  FFMA R15, -R16, R18, R17 ;  /* 0x00000012100f7223 */ /* 0x004fca0000000111 */
[----:B------:R-:W-:Y:S04]  /*07e0*/  STS [R8], R15 ;  /* 0x0000000f08007388 */ /* 0x000fe80000000800 */
[----:B------:R-:W-:Y:S04]  /*07f0*/  LDS R16, [R13+0x4] ;  /* 0x000004000d107984 */ /* 0x000fe80000000800 */
[----:B------:R-:W2:Y:S02]  /*0800*/  LDS R18, [R14+0x40] ;  /* 0x000040000e127984 */ /* 0x000ea40000000800 */
[----:B--2---:R-:W-:-:S05]  /*0810*/  FFMA R19, -R16, R18, R15 ;  /* 0x0000001210137223 */ /* 0x004fca000000010f */
[----:B------:R-:W-:Y:S04]  /*0820*/  STS [R8], R19 ;  /* 0x0000001308007388 */ /* 0x000fe80000000800 */
[----:B------:R-:W-:Y:S04]  /*0830*/  LDS R16, [R13+0x8] ;  /* 0x000008000d107984 */ /* 0x000fe80000000800 */
[----:B------:R-:W2:Y:S02]  /*0840*/  LDS R18, [R14+0x80] ;  /* 0x000080000e127984 */ /* 0x000ea40000000800 */
[----:B--2---:R-:W-:-:S05]  /*0850*/  FFMA R17, -R16, R18, R19 ;  /* 0x0000001210117223 */ /* 0x004fca0000000113 */
[----:B------:R-:W-:Y:S04]  /*0860*/  STS [R8], R17 ;  /* 0x0000001108007388 */ /* 0x000fe80000000800 */
[----:B------:R2:W-:Y:S04]  /*0870*/  LDS R16, [R13+0xc] ;  /* 0x00000c000d107984 */ /* 0x0005e80000000800 */
[----:B------:R3:W4:Y:S01]  /*0880*/  LDS R18, [R14+0xc0] ;  /* 0x0000c0000e127984 */ /* 0x0007220000000800 */
[----:B--2---:R-:W-:Y:S01]  /*0890*/  VIADD R13, R13, 0x20 ;  /* 0x000000200d0d7836 */ /* 0x004fe20000000000 */
[----:B---3--:R-:W-:Y:S01]  /*08a0*/  IADD3 R14, PT, PT, R14, 0x200, RZ ;  /* 0x000002000e0e7810 */ /* 0x008fe20007ffe0ff */
[----:B----4-:R-:W-:-:S05]  /*08b0*/  FFMA R15, -R16, R18, R17 ;  /* 0x00000012100f7223 */ /* 0x010fca0000000111 */
[----:B------:R3:W-:Y:S01]  /*08c0*/  STS [R8], R15 ;  /* 0x0000000f08007388 */ /* 0x0007e20000000800 */
[----:B------:R-:W-:Y:S05]  /*08d0*/  @P0 BRA `(.L_x_38) ;  /* 0xfffffffc006c0947 */ /* 0x000fea000383ffff */
.L_x_37:
[----:B------:R-:W-:Y:S05]  /*08e0*/  @!P1 BRA `(.L_x_36) ;  /* 0x0000000000bc9947 */ /* 0x000fea0003800000 */
[----:B------:R-:W-:-:S04]  /*08f0*/  LOP3.LUT R0, R0, 0x7, RZ, 0xc0, !PT ;  /* 0x0000000700007812 */ /* 0x000fc800078ec0ff */
[C---:B------:R-:W-:Y:S01]  /*0900*/  LOP3.LUT P1, RZ, R0.reuse, 0x3, RZ, 0xc0, !PT ;  /* 0x0000000300ff7812 */ /* 0x040fe2000782c0ff */
[----:B------:R-:W-:-:S05]  /*0910*/  VIADD R3, R0, 0xffffffff ;  /* 0xffffffff00037836 */ /* 0x000fca0000000000 */
[----:B------:R-:W-:-:S13]  /*0920*/  ISETP.GE.U32.AND P0, PT, R3, 0x3, PT ;  /* 0x000000030300780c */ /* 0x000fda0003f06070 */
[----:B------:R-:W-:Y:S05]  /*0930*/  @!P0 BRA `(.L_x_39) ;  /* 0x00000000004c8947 */ /* 0x000fea0003800000 */
[C---:B------:R-:W-:Y:S01]  /*0940*/  LEA R0, R9.reuse, R2, 0x2 ;  /* 0x0000000209007211 */ /* 0x040fe200078e10ff */
[C---:B------:R-:W-:Y:S01]  /*0950*/  IMAD R3, R9.reuse, 0x40, R12 ;  /* 0x0000004009037824 */ /* 0x040fe200078e020c */
[----:B------:R-:W-:-:S03]  /*0960*/  IADD3 R9, PT, PT, R9, 0x4, RZ ;  /* 0x0000000409097810 */ /* 0x000fc60007ffe0ff */
[----:B------:R-:W-:Y:S04]  /*0970*/  LDS R14, [R0] ;  /* 0x00000000000e7984 */ /* 0x000fe80000000800 */
[----:B------:R-:W2:Y:S02]  /*0980*/  LDS R13, [R3] ;  /* 0x00000000030d7984 */ /* 0x000ea40000000800 */
[----:B--2---:R-:W-:-:S05]  /*0990*/  FFMA R13, -R14, R13, R15 ;  /* 0x0000000d0e0d7223 */ /* 0x004fca000000010f */
[----:B------:R-:W-:Y:S04]  /*09a0*/  STS [R8], R13 ;  /* 0x0000000d08007388 */ /* 0x000fe80000000800 */
[----:B------:R-:W-:Y:S04]  /*09b0*/  LDS R14, [R0+0x4] ;  /* 0x00000400000e7984 */ /* 0x000fe80000000800 */
[----:B---3--:R-:W2:Y:S02]  /*09c0*/  LDS R15, [R3+0x40] ;  /* 0x00004000030f7984 */ /* 0x008ea40000000800 */
        /* <DEDUP_REMOVED lines=9> */
[----:B------:R4:W-:Y:S02]  /*0a60*/  STS [R8], R15 ;  /* 0x0000000f08007388 */ /* 0x0009e40000000800 */
.L_x_39:
[----:B------:R-:W-:Y:S05]  /*0a70*/  @!P1 BRA `(.L_x_36) ;  /* 0x0000000000589947 */ /* 0x000fea0003800000 */
[C---:B------:R-:W-:Y:S02]  /*0a80*/  LOP3.LUT R0, R6.reuse, 0x3, RZ, 0xc0, !PT ;  /* 0x0000000306007812 */ /* 0x040fe400078ec0ff */
[----:B------:R-:W-:Y:S02]  /*0a90*/  LOP3.LUT R3, R6, 0x1, RZ, 0xc0, !PT ;  /* 0x0000000106037812 */ /* 0x000fe400078ec0ff */
[----:B------:R-:W-:Y:S02]  /*0aa0*/  ISETP.NE.AND P0, PT, R0, 0x1, PT ;  /* 0x000000010000780c */ /* 0x000fe40003f05270 */
[----:B------:R-:W-:-:S11]  /*0ab0*/  ISETP.NE.U32.AND P1, PT, R3, 0x1, PT ;  /* 0x000000010300780c */ /* 0x000fd60003f25070 */
[----:B------:R-:W-:Y:S05]  /*0ac0*/  @!P0 BRA `(.L_x_40) ;  /* 0x00000000002c8947 */ /* 0x000fea0003800000 */
[C---:B------:R-:W-:Y:S01]  /*0ad0*/  IMAD R13, R9.reuse, 0x4, R2 ;  /* 0x00000004090d7824 */ /* 0x040fe200078e0202 */
[C---:B------:R-:W-:Y:S01]  /*0ae0*/  LEA R14, R9.reuse, R12, 0x6 ;  /* 0x0000000c090e7211 */ /* 0x040fe200078e30ff */
[----:B------:R-:W-:-:S03]  /*0af0*/  VIADD R9, R9, 0x2 ;  /* 0x0000000209097836 */ /* 0x000fc60000000000 */
[----:B------:R-:W-:Y:S04]  /*0b00*/  LDS R0, [R13] ;  /* 0x000000000d007984 */ /* 0x000fe80000000800 */
[----:B------:R-:W2:Y:S02]  /*0b10*/  LDS R3, [R14] ;  /* 0x000000000e037984 */ /* 0x000ea40000000800 */
[----:B--2---:R-:W-:-:S05]  /*0b20*/  FFMA R3, -R0, R3, R15 ;  /* 0x0000000300037223 */ /* 0x004fca000000010f */
[----:B------:R-:W-:Y:S04]  /*0b30*/  STS [R8], R3 ;  /* 0x0000000308007388 */ /* 0x000fe80000000800 */
[----:B------:R-:W-:Y:S04]  /*0b40*/  LDS R0, [R13+0x4] ;  /* 0x000004000d007984 */ /* 0x000fe80000000800 */
[----:B---34-:R-:W2:Y:S02]  /*0b50*/  LDS R15, [R14+0x40] ;  /* 0x000040000e0f7984 */ /* 0x018ea40000000800 */
[----:B--2---:R-:W-:-:S05]  /*0b60*/  FFMA R15, -R0, R15, R3 ;  /* 0x0000000f000f7223 */ /* 0x004fca0000000103 */
[----:B------:R2:W-:Y:S02]  /*0b70*/  STS [R8], R15 ;  /* 0x0000000f08007388 */ /* 0x0005e40000000800 */
.L_x_40:
[C---:B------:R-:W-:Y:S01]  /*0b80*/  @!P1 LEA R0, R9.reuse, R2, 0x2 ;  /* 0x0000000209009211 */ /* 0x040fe200078e10ff */
[----:B------:R-:W-:-:S05]  /*0b90*/  @!P1 IMAD R9, R9, 0x40, R12 ;  /* 0x0000004009099824 */ /* 0x000fca00078e020c */
[----:B------:R-:W-:Y:S04]  /*0ba0*/  @!P1 LDS R0, [R0] ;  /* 0x0000000000009984 */ /* 0x000fe80000000800 */
[----:B------:R-:W2:Y:S02]  /*0bb0*/  @!P1 LDS R9, [R9] ;  /* 0x0000000009099984 */ /* 0x000ea40000000800 */
[----:B--234-:R-:W-:-:S05]  /*0bc0*/  @!P1 FFMA R15, -R0, R9, R15 ;  /* 0x00000009000f9223 */ /* 0x01cfca000000010f */
[----:B------:R2:W-:Y:S02]  /*0bd0*/  @!P1 STS [R8], R15 ;  /* 0x0000000f08009388 */ /* 0x0005e40000000800 */
.L_x_36:
[C---:B------:R-:W-:Y:S01]  /*0be0*/  IMAD R12, R7.reuse, 0x3c, R12 ;  /* 0x0000003c070c7824 */ /* 0x040fe200078e020c */
[----:B------:R-:W-:Y:S04]  /*0bf0*/  BSSY.RECONVERGENT B1, `(.L_x_41) ;  /* 0x000000f000017945 */ /* 0x000fe80003800200 */
[----:B------:R-:W-:-:S05]  /*0c00*/  LEA R12, R7, R12, 0x2 ;  /* 0x0000000c070c7211 */ /* 0x000fca00078e10ff */
        /* <DEDUP_REMOVED lines=11> */
[----:B0--34-:R-:W-:Y:S05]  /*0cc0*/  CALL.REL.NOINC `($__internal_1_$__cuda_sm3x_div_rn_noftz_f32_slowpath) ;  /* 0x0000000800a87944 */ /* 0x019fea0003c00000 */
[----:B------:R-:W-:-:S07]  /*0cd0*/  MOV R3, R0 ;  /* 0x0000000000037202 */ /* 0x000fce0000000f00 */
.L_x_42:
[----:B------:R-:W-:Y:S05]  /*0ce0*/  BSYNC.RECONVERGENT B1 ;  /* 0x0000000000017941 */ /* 0x000fea0003800200 */
.L_x_41:
[----:B------:R1:W-:Y:S02]  /*0cf0*/  STS [R8], R3 ;  /* 0x0000000308007388 */ /* 0x0003e40000000800 */
.L_x_35:
[----:B------:R-:W-:Y:S05]  /*0d00*/  BSYNC.RECONVERGENT B0 ;  /* 0x0000000000007941 */ /* 0x000fea0003800200 */
.L_x_34:
[----:B------:R-:W-:Y:S01]  /*0d10*/  BAR.SYNC.DEFER_BLOCKING 0x0 ;  /* 0x0000000000007b1d */ /* 0x000fe20000010000 */
[----:B------:R-:W-:-:S05]  /*0d20*/  ISETP.GT.U32.AND P0, PT, R11, R7, PT ;  /* 0x000000070b00720c */ /* 0x000fca0003f04070 */
[----:B------:R-:W-:Y:S08]  /*0d30*/  BSSY.RECONVERGENT B0, `(.L_x_43) ;  /* 0x0000060000007945 */ /* 0x000ff00003800200 */
[----:B------:R-:W-:Y:S05]  /*0d40*/  @!P0 BRA `(.L_x_44) ;  /* 0x0000000400788947 */ /* 0x000fea0003800000 */
[C---:B------:R-:W-:Y:S01]  /*0d50*/  LEA R0, R7.reuse, UR5, 0x6 ;  /* 0x0000000507007c11 */ /* 0x040fe2000f8e30ff */
[----:B------:R-:W-:Y:S01]  /*0d60*/  ULOP3.LUT UP0, URZ, UR4, 0x7, URZ, 0xc0, !UPT ;  /* 0x0000000704ff7892 */ /* 0x000fe2000f80c0ff */
[----:B------:R-:W-:Y:S01]  /*0d70*/  ISETP.GE.U32.AND P0, PT, R7, 0x7, PT ;  /* 0x000000070700780c */ /* 0x000fe20003f06070 */
[----:B------:R-:W-:Y:S02]  /*0d80*/  HFMA2 R9, -RZ, RZ, 0, 0 ;  /* 0x00000000ff097431 */ /* 0x000fe400000001ff */
[----:B-1----:R-:W-:-:S05]  /*0d90*/  IMAD R3, R11, 0x4, R0 ;  /* 0x000000040b037824 */ /* 0x002fca00078e0200 */
[----:B------:R1:W2:Y:S05]  /*0da0*/  LDS R14, [R3+0x40] ;  /* 0x00004000030e7984 */ /* 0x0002aa0000000800 */
[----:B------:R-:W-:Y:S05]  /*0db0*/  @!P0 BRA `(.L_x_45) ;  /* 0x0000000000a08947 */ /* 0x000fea0003800000 */
[----:B------:R-:W-:Y:S01]  /*0dc0*/  ULOP3.LUT UR6, UR4, 0x7ffffff8, URZ, 0xc0, !UPT ;  /* 0x7ffffff804067892 */ /* 0x000fe2000f8ec0ff */
[----:B------:R-:W-:-:S05]  /*0dd0*/  IMAD.MOV.U32 R7, RZ, RZ, RZ ;  /* 0x000000ffff077224 */ /* 0x000fca00078e00ff */
[----:B------:R-:W-:-:S07]  /*0de0*/  MOV R9, UR6 ;  /* 0x0000000600097c02 */ /* 0x000fce0008000f00 */
.L_x_46:
[C---:B------:R-:W-:Y:S01]  /*0df0*/  IMAD R12, R7.reuse, 0x4, R0 ;  /* 0x00000004070c7824 */ /* 0x040fe200078e0200 */
[C---:B---34-:R-:W-:Y:S01]  /*0e00*/  LEA R8, R7.reuse, R26, 0x6 ;  /* 0x0000001a07087211 */ /* 0x058fe200078e30ff */
[----:B------:R-:W-:-:S03]  /*0e10*/  VIADD R7, R7, 0x8 ;  /* 0x0000000807077836 */ /* 0x000fc60000000000 */
[----:B------:R-:W-:Y:S02]  /*0e20*/  LDS R13, [R12+0x40] ;  /* 0x000040000c0d7984 */ /* 0x000fe40000000800 */
[----:B------:R-:W-:Y:S02]  /*0e30*/  ISETP.NE.AND P0, PT, R7, R9, PT ;  /* 0x000000090700720c */ /* 0x000fe40003f05270 */
[----:B--2---:R-:W2:Y:S02]  /*0e40*/  LDS R15, [R8] ;  /* 0x00000000080f7984 */ /* 0x004ea40000000800 */
[----:B--2---:R-:W-:-:S05]  /*0e50*/  FFMA R14, -R13, R15, R14 ;  /* 0x0000000f0d0e7223 */ /* 0x004fca000000010e */
[----:B------:R-:W-:Y:S04]  /*0e60*/  STS [R3+0x40], R14 ;  /* 0x0000400e03007388 */ /* 0x000fe80000000800 */
[----:B------:R-:W-:Y:S04]  /*0e70*/  LDS R13, [R12+0x44] ;  /* 0x000044000c0d7984 */ /* 0x000fe80000000800 */
[----:B------:R-:W2:Y:S02]  /*0e80*/  LDS R15, [R8+0x40] ;  /* 0x00004000080f7984 */ /* 0x000ea40000000800 */
        /* <DEDUP_REMOVED lines=25> */
[----:B------:R2:W-:Y:S01]  /*1020*/  STS [R3+0x40], R14 ;  /* 0x0000400e03007388 */ /* 0x0005e20000000800 */
[----:B------:R-:W-:Y:S05]  /*1030*/  @P0 BRA `(.L_x_46) ;  /* 0xfffffffc006c0947 */ /* 0x000fea000383ffff */
.L_x_45:
[----:B------:R-:W-:Y:S05]  /*1040*/  BRA.U !UP0, `(.L_x_44) ;  /* 0x0000000108b87547 */ /* 0x000fea000b800000 */
[----:B---34-:R-:W-:-:S04]  /*1050*/  LOP3.LUT R8, R5, 0x7, RZ, 0xc0, !PT ;  /* 0x0000000705087812 */ /* 0x018fc800078ec0ff */
[C---:B------:R-:W-:Y:S02]  /*1060*/  IADD3 R7, PT, PT, R8.reuse, -0x1, RZ ;  /* 0xffffffff08077810 */ /* 0x040fe40007ffe0ff */
[----:B------:R-:W-:Y:S02]  /*1070*/  LOP3.LUT P1, RZ, R8, 0x3, RZ, 0xc0, !PT ;  /* 0x0000000308ff7812 */ /* 0x000fe4000782c0ff */
[----:B------:R-:W-:-:S13]  /*1080*/  ISETP.GE.U32.AND P0, PT, R7, 0x3, PT ;  /* 0x000000030700780c */ /* 0x000fda0003f06070 */
[----:B------:R-:W-:Y:S05]  /*1090*/  @!P0 BRA `(.L_x_47) ;  /* 0x00000000004c8947 */ /* 0x000fea0003800000 */
[C---:B------:R-:W-:Y:S01]  /*10a0*/  IMAD R7, R9.reuse, 0x4, R0 ;  /* 0x0000000409077824 */ /* 0x040fe200078e0200 */
[C---:B------:R-:W-:Y:S01]  /*10b0*/  LEA R8, R9.reuse, R26, 0x6 ;  /* 0x0000001a09087211 */ /* 0x040fe200078e30ff */
[----:B------:R-:W-:-:S03]  /*10c0*/  VIADD R9, R9, 0x4 ;  /* 0x0000000409097836 */ /* 0x000fc60000000000 */
[----:B------:R-:W-:Y:S04]  /*10d0*/  LDS R13, [R7+0x40] ;  /* 0x00004000070d7984 */ /* 0x000fe80000000800 */
[----:B------:R-:W2:Y:S02]  /*10e0*/  LDS R12, [R8] ;  /* 0x00000000080c7984 */ /* 0x000ea40000000800 */
        /* <DEDUP_REMOVED lines=13> */
[----:B------:R3:W-:Y:S02]  /*11c0*/  STS [R3+0x40], R14 ;  /* 0x0000400e03007388 */ /* 0x0007e40000000800 */
.L_x_47:
[----:B------:R-:W-:Y:S05]  /*11d0*/  @!P1 BRA `(.L_x_44) ;  /* 0x0000000000549947 */ /* 0x000fea0003800000 */
[C---:B------:R-:W-:Y:S02]  /*11e0*/  LOP3.LUT P0, RZ, R6.reuse, 0x3, RZ, 0xc0, !PT ;  /* 0x0000000306ff7812 */ /* 0x040fe4000780c0ff */
[----:B------:R-:W-:-:S04]  /*11f0*/  LOP3.LUT R7, R6, 0x1, RZ, 0xc0, !PT ;  /* 0x0000000106077812 */ /* 0x000fc800078ec0ff */
[----:B------:R-:W-:-:S07]  /*1200*/  ISETP.NE.U32.AND P1, PT, R7, 0x1, PT ;  /* 0x000000010700780c */ /* 0x000fce0003f25070 */
[----:B------:R-:W-:Y:S06]  /*1210*/  @!P0 BRA `(.L_x_48) ;  /* 0x00000000002c8947 */ /* 0x000fec0003800000 */
[C---:B------:R-:W-:Y:S01]  /*1220*/  LEA R12, R9.reuse, R0, 0x2 ;  /* 0x00000000090c7211 */ /* 0x040fe200078e10ff */
[C---:B------:R-:W-:Y:S01]  /*1230*/  IMAD R13, R9.reuse, 0x40, R26 ;  /* 0x00000040090d7824 */ /* 0x040fe200078e021a */
[----:B------:R-:W-:-:S03]  /*1240*/  IADD3 R9, PT, PT, R9, 0x2, RZ ;  /* 0x0000000209097810 */ /* 0x000fc60007ffe0ff */
[----:B------:R-:W-:Y:S04]  /*1250*/  LDS R7, [R12+0x40] ;  /* 0x000040000c077984 */ /* 0x000fe80000000800 */
[----:B------:R-:W2:Y:S02]  /*1260*/  LDS R8, [R13] ;  /* 0x000000000d087984 */ /* 0x000ea40000000800 */
[----:B--2---:R-:W-:-:S05]  /*1270*/  FFMA R8, -R7, R8, R14 ;  /* 0x0000000807087223 */ /* 0x004fca000000010e */
[----:B------:R-:W-:Y:S04]  /*1280*/  STS [R3+0x40], R8 ;  /* 0x0000400803007388 */ /* 0x000fe80000000800 */
[----:B------:R-:W-:Y:S04]  /*1290*/  LDS R7, [R12+0x44] ;  /* 0x000044000c077984 */ /* 0x000fe80000000800 */
[----:B---3--:R-:W2:Y:S02]  /*12a0*/  LDS R14, [R13+0x40] ;  /* 0x000040000d0e7984 */ /* 0x008ea40000000800 */
[----:B--2---:R-:W-:-:S05]  /*12b0*/  FFMA R14, -R7, R14, R8 ;  /* 0x0000000e070e7223 */ /* 0x004fca0000000108 */
[----:B------:R4:W-:Y:S02]  /*12c0*/  STS [R3+0x40], R14 ;  /* 0x0000400e03007388 */ /* 0x0009e40000000800 */
.L_x_48:
[C---:B------:R-:W-:Y:S01]  /*12d0*/  @P1 IMAD R0, R9.reuse, 0x4, R0 ;  /* 0x0000000409001824 */ /* 0x040fe200078e0200 */
[----:B------:R-:W-:-:S04]  /*12e0*/  @P1 LEA R9, R9, R26, 0x6 ;  /* 0x0000001a09091211 */ /* 0x000fc800078e30ff */
[----:B------:R-:W-:Y:S04]  /*12f0*/  @P1 LDS R7, [R0+0x40] ;  /* 0x0000400000071984 */ /* 0x000fe80000000800 */
[----:B------:R-:W2:Y:S02]  /*1300*/  @P1 LDS R9, [R9] ;  /* 0x0000000009091984 */ /* 0x000ea40000000800 */
[----:B--234-:R-:W-:-:S05]  /*1310*/  @P1 FFMA R14, -R7, R9, R14 ;  /* 0x00000009070e1223 */ /* 0x01cfca000000010e */
[----:B------:R2:W-:Y:S02]  /*1320*/  @P1 STS [R3+0x40], R14 ;  /* 0x0000400e03001388 */ /* 0x0005e40000000800 */
.L_x_44:
[----:B------:R-:W-:Y:S05]  /*1330*/  BSYNC.RECONVERGENT B0 ;  /* 0x0000000000007941 */ /* 0x000fea0003800200 */
.L_x_43:
[----:B------:R-:W-:Y:S01]  /*1340*/  BAR.SYNC.DEFER_BLOCKING 0x0 ;  /* 0x0000000000007b1d */ /* 0x000fe20000010000 */
[----:B------:R-:W-:-:S05]  /*1350*/  VIADD R6, R6, 0x1 ;  /* 0x0000000106067836 */ /* 0x000fca0000000000 */
[----:B------:R-:W-:Y:S05]  /*1360*/  BRA.U UP1, `(.L_x_49) ;  /* 0xfffffff101687547 */ /* 0x000fea000b83ffff */
[----:B------:R-:W5:Y:S01]  /*1370*/  S2R R5, SR_CTAID.X ;  /* 0x0000000000057919 */ /* 0x000f620000002500 */
[----:B------:R-:W0:Y:S01]  /*1380*/  LDCU UR6, c[0x0][0x388] ;  /* 0x00007100ff0677ac */ /* 0x000e220008000800 */
[----:B------:R-:W1:Y:S01]  /*1390*/  LDC.64 R16, c[0x0][0x380] ;  /* 0x0000e000ff107b82 */ /* 0x000e620000000a00 */
[----:B------:R-:W2:Y:S04]  /*13a0*/  LDS R19, [R26+0x40] ;  /* 0x000040001a137984 */ /* 0x000ea80000000800 */
[----:B------:R-:W2:Y:S04]  /*13b0*/  LDS R7, [R26+0x80] ;  /* 0x000080001a077984 */ /* 0x000ea80000000800 */
[----:B------:R-:W2:Y:S04]  /*13c0*/  LDS R9, [R26+0xc0] ;  /* 0x0000c0001a097984 */ /* 0x000ea80000000800 */
[----:B---34-:R-:W3:Y:S04]  /*13d0*/  LDS R15, [R26+0x100] ;  /* 0x000100001a0f7984 */ /* 0x018ee80000000800 */
[----:B------:R-:W4:Y:S04]  /*13e0*/  LDS R24, [R26+0x140] ;  /* 0x000140001a187984 */ /* 0x000f280000000800 */
[----:B------:R-:W4:Y:S04]  /*13f0*/  LDS R22, [R26+0x180] ;  /* 0x000180001a167984 */ /* 0x000f280000000800 */
[----:B------:R-:W4:Y:S01]  /*1400*/  LDS R20, [R26+0x1c0] ;  /* 0x0001c0001a147984 */ /* 0x000f220000000800 */
[----:B-----5:R-:W-:-:S03]  /*1410*/  LEA R5, R5, R10, 0xe ;  /* 0x0000000a05057211 */ /* 0x020fc600078e70ff */
[----:B------:R-:W5:Y:S02]  /*1420*/  LDS R18, [R26+0x200] ;  /* 0x000200001a127984 */ /* 0x000f640000000800 */
[C---:B0-----:R-:W-:Y:S02]  /*1430*/  VIADD R21, R5.reuse, UR6 ;  /* 0x0000000605157c36 */ /* 0x041fe40008000000 */
[----:B------:R-:W0:Y:S01]  /*1440*/  LDS R0, [R26+0x240] ;  /* 0x000240001a007984 */ /* 0x000e220000000800 */
[--C-:B-1----:R-:W-:Y:S02]  /*1450*/  IMAD.WIDE.U32 R4, R5, 0x4, R16.reuse ;  /* 0x0000000405047825 */ /* 0x102fe400078e0010 */
[----:B--2---:R-:W-:Y:S01]  /*1460*/  IADD3 R3, PT, PT, R21, UR6, RZ ;  /* 0x0000000615037c10 */ /* 0x004fe2000fffe0ff */
[----:B------:R-:W1:Y:S04]  /*1470*/  LDS R29, [R26+0x280] ;  /* 0x000280001a1d7984 */ /* 0x000e680000000800 */
[C---:B------:R-:W-:Y:S01]  /*1480*/  VIADD R11, R3.reuse, UR6 ;  /* 0x00000006030b7c36 */ /* 0x040fe20008000000 */
[----:B------:R-:W2:Y:S01]  /*1490*/  LDS R27, [R26+0x2c0] ;  /* 0x0002c0001a1b7984 */ /* 0x000ea20000000800 */
[----:B------:R-:W-:-:S03]  /*14a0*/  IMAD.WIDE.U32 R2, R3, 0x4, R16 ;  /* 0x0000000403027825 */ /* 0x000fc600078e0010 */
[----:B------:R-:W-:Y:S01]  /*14b0*/  IADD3 R13, PT, PT, R11, UR6, RZ ;  /* 0x000000060b0d7c10 */ /* 0x000fe2000fffe0ff */
[----:B------:R3:W-:Y:S04]  /*14c0*/  STG.E desc[UR8][R4.64], R19 ;  /* 0x0000001304007986 */ /* 0x0007e8000c101908 */
[C---:B------:R-:W-:Y:S01]  /*14d0*/  VIADD R28, R13.reuse, UR6 ;  /* 0x000000060d1c7c36 */ /* 0x040fe20008000000 */
[----:B------:R-:W2:Y:S01]  /*14e0*/  LDS R25, [R26+0x300] ;  /* 0x000300001a197984 */ /* 0x000ea20000000800 */
[----:B------:R-:W-:-:S03]  /*14f0*/  IMAD.WIDE.U32 R12, R13, 0x4, R16 ;  /* 0x000000040d0c7825 */ /* 0x000fc600078e0010 */
[----:B------:R-:W-:Y:S01]  /*1500*/  IADD3 R14, PT, PT, R28, UR6, RZ ;  /* 0x000000061c0e7c10 */ /* 0x000fe2000fffe0ff */
[----:B------:R-:W2:Y:S01]  /*1510*/  LDS R23, [R26+0x340] ;  /* 0x000340001a177984 */ /* 0x000ea20000000800 */
[----:B---3--:R-:W-:-:S03]  /*1520*/  IMAD.WIDE.U32 R4, R21, 0x4, R16 ;  /* 0x0000000415047825 */ /* 0x008fc600078e0010 */
[----:B------:R-:W3:Y:S01]  /*1530*/  LDS R21, [R26+0x380] ;  /* 0x000380001a157984 */ /* 0x000ee20000000800 */
[----:B------:R-:W-:-:S03]  /*1540*/  VIADD R10, R14, UR6 ;  /* 0x000000060e0a7c36 */ /* 0x000fc60008000000 */
[----:B------:R-:W3:Y:S02]  /*1550*/  LDS R19, [R26+0x3c0] ;  /* 0x0003c0001a137984 */ /* 0x000ee40000000800 */
[----:B------:R-:W-:Y:S02]  /*1560*/  IADD3 R6, PT, PT, R10, UR6, RZ ;  /* 0x000000060a067c10 */ /* 0x000fe4000fffe0ff */
[----:B------:R4:W-:Y:S04]  /*1570*/  STG.E desc[UR8][R4.64], R7 ;  /* 0x0000000704007986 */ /* 0x0009e8000c101908 */
[----:B------:R5:W-:Y:S01]  /*1580*/  STG.E desc[UR8][R2.64], R9 ;  /* 0x0000000902007986 */ /* 0x000be2000c101908 */
[----:B----4-:R-:W-:Y:S02]  /*1590*/  VIADD R7, R6, UR6 ;  /* 0x0000000606077c36 */ /* 0x010fe40008000000 */
[----:B------:R-:W-:-:S04]  /*15a0*/  IMAD.WIDE.U32 R4, R14, 0x4, R16 ;  /* 0x000000040e047825 */ /* 0x000fc800078e0010 */
[----:B-----5:R-:W-:Y:S01]  /*15b0*/  IMAD.WIDE.U32 R8, R11, 0x4, R16 ;  /* 0x000000040b087825 */ /* 0x020fe200078e0010 */
[----:B------:R-:W-:-:S03]  /*15c0*/  IADD3 R11, PT, PT, R7, UR6, RZ ;  /* 0x00000006070b7c10 */ /* 0x000fc6000fffe0ff */
[----:B------:R-:W-:Y:S01]  /*15d0*/  IMAD.WIDE.U32 R2, R28, 0x4, R16 ;  /* 0x000000041c027825 */ /* 0x000fe200078e0010 */
[----:B------:R4:W-:Y:S04]  /*15e0*/  STG.E desc[UR8][R8.64], R15 ;  /* 0x0000000f08007986 */ /* 0x0009e8000c101908 */
[----:B------:R-:W-:Y:S04]  /*15f0*/  STG.E desc[UR8][R12.64], R24 ;  /* 0x000000180c007986 */ /* 0x000fe8000c101908 */
[----:B------:R5:W-:Y:S01]  /*1600*/  STG.E desc[UR8][R2.64], R22 ;  /* 0x0000001602007986 */ /* 0x000be2000c101908 */
[----:B----4-:R-:W-:-:S03]  /*1610*/  VIADD R15, R11, UR6 ;  /* 0x000000060b0f7c36 */ /* 0x010fc60008000000 */
[----:B------:R4:W-:Y:S01]  /*1620*/  STG.E desc[UR8][R4.64], R20 ;  /* 0x0000001404007986 */ /* 0x0009e2000c101908 */
[----:B------:R-:W-:Y:S01]  /*1630*/  IMAD.WIDE.U32 R8, R11, 0x4, R16 ;  /* 0x000000040b087825 */ /* 0x000fe200078e0010 */
[----:B------:R-:W-:-:S03]  /*1640*/  IADD3 R14, PT, PT, R15, UR6, RZ ;  /* 0x000000060f0e7c10 */ /* 0x000fc6000fffe0ff */
[----:B-----5:R-:W-:-:S04]  /*1650*/  IMAD.WIDE.U32 R2, R10, 0x4, R16 ;  /* 0x000000040a027825 */ /* 0x020fc800078e0010 */
[----:B------:R-:W-:Y:S01]  /*1660*/  VIADD R26, R14, UR6 ;  /* 0x000000060e1a7c36 */ /* 0x000fe20008000000 */
[----:B------:R-:W-:Y:S01]  /*1670*/  STG.E desc[UR8][R2.64], R18 ;  /* 0x0000001202007986 */ /* 0x000fe2000c101908 */
[----:B----4-:R-:W-:-:S03]  /*1680*/  IMAD.WIDE.U32 R4, R6, 0x4, R16 ;  /* 0x0000000406047825 */ /* 0x010fc600078e0010 */
[----:B------:R-:W-:Y:S01]  /*1690*/  IADD3 R28, PT, PT, R26, UR6, RZ ;  /* 0x000000061a1c7c10 */ /* 0x000fe2000fffe0ff */
[--C-:B------:R-:W-:Y:S01]  /*16a0*/  IMAD.WIDE.U32 R6, R7, 0x4, R16.reuse ;  /* 0x0000000407067825 */ /* 0x100fe200078e0010 */
[----:B0-----:R-:W-:Y:S03]  /*16b0*/  STG.E desc[UR8][R4.64], R0 ;  /* 0x0000000004007986 */ /* 0x001fe6000c101908 */
[--C-:B------:R-:W-:Y:S01]  /*16c0*/  IMAD.WIDE.U32 R10, R15, 0x4, R16.reuse ;  /* 0x000000040f0a7825 */ /* 0x100fe200078e0010 */
[----:B-1----:R-:W-:Y:S03]  /*16d0*/  STG.E desc[UR8][R6.64], R29 ;  /* 0x0000001d06007986 */ /* 0x002fe6000c101908 */
[--C-:B------:R-:W-:Y:S01]  /*16e0*/  IMAD.WIDE.U32 R12, R14, 0x4, R16.reuse ;  /* 0x000000040e0c7825 */ /* 0x100fe200078e0010 */
[----:B--2---:R-:W-:Y:S03]  /*16f0*/  STG.E desc[UR8][R8.64], R27 ;  /* 0x0000001b08007986 */ /* 0x004fe6000c101908 */
[--C-:B------:R-:W-:Y:S01]  /*1700*/  IMAD.WIDE.U32 R14, R26, 0x4, R16.reuse ;  /* 0x000000041a0e7825 */ /* 0x100fe200078e0010 */
[----:B------:R-:W-:Y:S03]  /*1710*/  STG.E desc[UR8][R10.64], R25 ;  /* 0x000000190a007986 */ /* 0x000fe6000c101908 */
[----:B------:R-:W-:Y:S01]  /*1720*/  IMAD.WIDE.U32 R16, R28, 0x4, R16 ;  /* 0x000000041c107825 */ /* 0x000fe200078e0010 */
[----:B------:R-:W-:Y:S04]  /*1730*/  STG.E desc[UR8][R12.64], R23 ;  /* 0x000000170c007986 */ /* 0x000fe8000c101908 */
[----:B---3--:R-:W-:Y:S04]  /*1740*/  STG.E desc[UR8][R14.64], R21 ;  /* 0x000000150e007986 */ /* 0x008fe8000c101908 */
[----:B------:R-:W-:Y:S01]  /*1750*/  STG.E desc[UR8][R16.64], R19 ;  /* 0x0000001310007986 */ /* 0x000fe2000c101908 */
[----:B------:R-:W-:Y:S05]  /*1760*/  EXIT ;  /* 0x000000000000794d */ /* 0x000fea0003800000 */
        .weak           $__internal_1_$__cuda_sm3x_div_rn_noftz_f32_slowpath
        .type           $__internal_1_$__cuda_sm3x_div_rn_noftz_f32_slowpath,@function
        .size           $__internal_1_$__cuda_sm3x_div_rn_noftz_f32_slowpath,(.L_x_67 - $__internal_1_$__cuda_sm3x_div_rn_noftz_f32_slowpath)
$__internal_1_$__cuda_sm3x_div_rn_noftz_f32_slowpath:
[--C-:B------:R-:W-:Y:S01]  /*1770*/  SHF.R.U32.HI R13, RZ, 0x17, R16.reuse ;  /* 0x00000017ff0d7819 */ /* 0x100fe20000011610 */
[----:B------:R-:W-:Y:S01]  /*1780*/  BSSY.RECONVERGENT B2, `(.L_x_50) ;  /* 0x0000064000027945 */ /* 0x000fe20003800200 */
[----:B------:R-:W-:Y:S01]  /*1790*/  SHF.R.U32.HI R0, RZ, 0x17, R3 ;  /* 0x00000017ff007819 */ /* 0x000fe20000011603 */
[----:B------:R-:W-:Y:S01]  /*17a0*/  IMAD.MOV.U32 R14, RZ, RZ, R16 ;  /* 0x000000ffff0e7224 */ /* 0x000fe200078e0010 */
[----:B------:R-:W-:Y:S02]  /*17b0*/  LOP3.LUT R13, R13, 0xff, RZ, 0xc0, !PT ;  /* 0x000000ff0d0d7812 */ /* 0x000fe400078ec0ff */
[----:B------:R-:W-:-:S03]  /*17c0*/  LOP3.LUT R18, R0, 0xff, RZ, 0xc0, !PT ;  /* 0x000000ff00127812 */ /* 0x000fc600078ec0ff */
[----:B------:R-:W-:Y:S01]  /*17d0*/  VIADD R17, R13, 0xffffffff ;  /* 0xffffffff0d117836 */ /* 0x000fe20000000000 */
[----:B------:R-:W-:-:S04]  /*17e0*/  IADD3 R15, PT, PT, R18, -0x1, RZ ;  /* 0xffffffff120f7810 */ /* 0x000fc80007ffe0ff */
[----:B------:R-:W-:-:S04]  /*17f0*/  ISETP.GT.U32.AND P0, PT, R17, 0xfd, PT ;  /* 0x000000fd1100780c */ /* 0x000fc80003f04070 */
[----:B------:R-:W-:-:S13]  /*1800*/  ISETP.GT.U32.OR P0, PT, R15, 0xfd, P0 ;  /* 0x000000fd0f00780c */ /* 0x000fda0000704470 */
[----:B------:R-:W-:Y:S01]  /*1810*/  @!P0 MOV R9, RZ ;  /* 0x000000ff00098202 */ /* 0x000fe20000000f00 */
        /* <DEDUP_REMOVED lines=20> */
[----:B------:R-:W-:Y:S01]  /*1960*/  @P0 MOV R9, RZ ;  /* 0x000000ff00090202 */ /* 0x000fe20000000f00 */
[----:B------:R-:W-:Y:S02]  /*1970*/  @!P0 IMAD.MOV.U32 R9, RZ, RZ, -0x40 ;  /* 0xffffffc0ff098424 */ /* 0x000fe400078e00ff */
[----:B------:R-:W-:Y:S01]  /*1980*/  @!P0 FFMA R3, R3, 1.84467440737095516160e+19, RZ ;  /* 0x5f80000003038823 */ /* 0x000fe200000000ff */
[----:B------:R-:W-:Y:S02]  /*1990*/  @!P1 FFMA R14, R0, 1.84467440737095516160e+19, RZ ;  /* 0x5f800000000e9823 */ /* 0x000fe400000000ff */
[----:B------:R-:W-:-:S07]  /*19a0*/  @!P1 IADD3 R9, PT, PT, R9, 0x40, RZ ;  /* 0x0000004009099810 */ /* 0x000fce0007ffe0ff */
.L_x_51:
[----:B------:R-:W-:Y:S01]  /*19b0*/  LEA R15, R13, 0xc0800000, 0x17 ;  /* 0xc08000000d0f7811 */ /* 0x000fe200078eb8ff */
[----:B------:R-:W-:Y:S03]  /*19c0*/  BSSY.RECONVERGENT B3, `(.L_x_56) ;  /* 0x0000036000037945 */ /* 0x000fe60003800200 */
[----:B------:R-:W-:Y:S01]  /*19d0*/  IADD3 R15, PT, PT, -R15, R14, RZ ;  /* 0x0000000e0f0f7210 */ /* 0x000fe20007ffe1ff */
[----:B------:R-:W-:-:S03]  /*19e0*/  VIADD R14, R18, 0xffffff81 ;  /* 0xffffff81120e7836 */ /* 0x000fc60000000000 */
[----:B------:R-:W0:Y:S01]  /*19f0*/  MUFU.RCP R16, R15 ;  /* 0x0000000f00107308 */ /* 0x000e220000001000 */
[----:B------:R-:W-:Y:S01]  /*1a00*/  FADD.FTZ R17, -R15, -RZ ;  /* 0x800000ff0f117221 */ /* 0x000fe20000010100 */
[C---:B------:R-:W-:Y:S01]  /*1a10*/  IMAD R0, R14.reuse, -0x800000, R3 ;  /* 0xff8000000e007824 */ /* 0x040fe200078e0203 */
[----:B------:R-:W-:-:S04]  /*1a20*/  IADD3 R14, PT, PT, R14, 0x7f, -R13 ;  /* 0x0000007f0e0e7810 */ /* 0x000fc80007ffe80d */
[----:B------:R-:W-:Y:S01]  /*1a30*/  IADD3 R14, PT, PT, R14, R9, RZ ;  /* 0x000000090e0e7210 */ /* 0x000fe20007ffe0ff */
[----:B0-----:R-:W-:-:S04]  /*1a40*/  FFMA R19, R16, R17, 1 ;  /* 0x3f80000010137423 */ /* 0x001fc80000000011 */
[----:B------:R-:W-:-:S04]  /*1a50*/  FFMA R3, R16, R19, R16 ;  /* 0x0000001310037223 */ /* 0x000fc80000000010 */
[----:B------:R-:W-:-:S04]  /*1a60*/  FFMA R16, R0, R3, RZ ;  /* 0x0000000300107223 */ /* 0x000fc800000000ff */
[----:B------:R-:W-:-:S04]  /*1a70*/  FFMA R18, R17, R16, R0 ;  /* 0x0000001011127223 */ /* 0x000fc80000000000 */
[----:B------:R-:W-:-:S04]  /*1a80*/  FFMA R18, R3, R18, R16 ;  /* 0x0000001203127223 */ /* 0x000fc80000000010 */
[----:B------:R-:W-:-:S04]  /*1a90*/  FFMA R17, R17, R18, R0 ;  /* 0x0000001211117223 */ /* 0x000fc80000000000 */
[----:B------:R-:W-:-:S05]  /*1aa0*/  FFMA R0, R3, R17, R18 ;  /* 0x0000001103007223 */ /* 0x000fca0000000012 */
[----:B------:R-:W-:-:S04]  /*1ab0*/  SHF.R.U32.HI R13, RZ, 0x17, R0 ;  /* 0x00000017ff0d7819 */ /* 0x000fc80000011600 */
[----:B------:R-:W-:-:S04]  /*1ac0*/  LOP3.LUT R13, R13, 0xff, RZ, 0xc0, !PT ;  /* 0x000000ff0d0d7812 */ /* 0x000fc800078ec0ff */
[----:B------:R-:W-:-:S05]  /*1ad0*/  IADD3 R15, PT, PT, R13, R14, RZ ;  /* 0x0000000e0d0f7210 */ /* 0x000fca0007ffe0ff */
        /* <DEDUP_REMOVED lines=11> */
[----:B------:R-:W-:Y:S01]  /*1b90*/  IADD3 R16, PT, PT, R15, 0x20, RZ ;  /* 0x000000200f107810 */ /* 0x000fe20007ffe0ff */
[-CC-:B------:R-:W-:Y:S01]  /*1ba0*/  FFMA.RM R14, R3, R17.reuse, R18.reuse ;  /* 0x00000011030e7223 */ /* 0x180fe20000004012 */
[----:B------:R-:W-:Y:S02]  /*1bb0*/  ISETP.NE.AND P2, PT, R15, RZ, PT ;  /* 0x000000ff0f00720c */ /* 0x000fe40003f45270 */
[----:B------:R-:W-:Y:S01]  /*1bc0*/  LOP3.LUT R13, R9, 0x7fffff, RZ, 0xc0, !PT ;  /* 0x007fffff090d7812 */ /* 0x000fe200078ec0ff */
[----:B------:R-:W-:Y:S01]  /*1bd0*/  FFMA.RP R9, R3, R17, R18 ;  /* 0x0000001103097223 */ /* 0x000fe20000008012 */
[----:B------:R-:W-:Y:S02]  /*1be0*/  ISETP.NE.AND P1, PT, R15, RZ, PT ;  /* 0x000000ff0f00720c */ /* 0x000fe40003f25270 */
[----:B------:R-:W-:Y:S02]  /*1bf0*/  LOP3.LUT R13, R13, 0x800000, RZ, 0xfc, !PT ;  /* 0x008000000d0d7812 */ /* 0x000fe400078efcff */
[----:B------:R-:W-:-:S02]  /*1c00*/  IADD3 R3, PT, PT, -R15, RZ, RZ ;  /* 0x000000ff0f037210 */ /* 0x000fc40007ffe1ff */
[----:B------:R-:W-:Y:S02]  /*1c10*/  SHF.L.U32 R16, R13, R16, RZ ;  /* 0x000000100d107219 */ /* 0x000fe400000006ff */
[----:B------:R-:W-:Y:S02]  /*1c20*/  FSETP.NEU.FTZ.AND P0, PT, R9, R14, PT ;  /* 0x0000000e0900720b */ /* 0x000fe40003f1d000 */
        /* <DEDUP_REMOVED lines=11> */
.L_x_58:
[----:B------:R-:W-:-:S04]  /*1ce0*/  LOP3.LUT R0, R0, 0x80000000, RZ, 0xc0, !PT ;  /* 0x8000000000007812 */ /* 0x000fc800078ec0ff */
[----:B------:R-:W-:Y:S01]  /*1cf0*/  LOP3.LUT R0, R0, 0x7f800000, RZ, 0xfc, !PT ;  /* 0x7f80000000007812 */ /* 0x000fe200078efcff */
[----:B------:R-:W-:Y:S06]  /*1d00*/  BRA `(.L_x_59) ;  /* 0x0000000000047947 */ /* 0x000fec0003800000 */
.L_x_57:
[----:B------:R-:W-:-:S07]  /*1d10*/  LEA R0, R14, R0, 0x17 ;  /* 0x000000000e007211 */ /* 0x000fce00078eb8ff */
.L_x_59:
[----:B------:R-:W-:Y:S05]  /*1d20*/  BSYNC.RECONVERGENT B3 ;  /* 0x0000000000037941 */ /* 0x000fea0003800200 */
.L_x_56:
[----:B------:R-:W-:Y:S05]  /*1d30*/  BRA `(.L_x_60) ;  /* 0x0000000000207947 */ /* 0x000fea0003800000 */
.L_x_55:
[----:B------:R-:W-:-:S04]  /*1d40*/  LOP3.LUT R0, R14, 0x80000000, R3, 0x48, !PT ;  /* 0x800000000e007812 */ /* 0x000fc800078e4803 */
[----:B------:R-:W-:Y:S01]  /*1d50*/  LOP3.LUT R0, R0, 0x7f800000, RZ, 0xfc, !PT ;  /* 0x7f80000000007812 */ /* 0x000fe200078efcff */
[----:B------:R-:W-:Y:S06]  /*1d60*/  BRA `(.L_x_60) ;  /* 0x0000000000147947 */ /* 0x000fec0003800000 */
.L_x_54:
[----:B------:R-:W-:Y:S01]  /*1d70*/  LOP3.LUT R0, R14, 0x80000000, R3, 0x48, !PT ;  /* 0x800000000e007812 */ /* 0x000fe200078e4803 */
[----:B------:R-:W-:Y:S06]  /*1d80*/  BRA `(.L_x_60) ;  /* 0x00000000000c7947 */ /* 0x000fec0003800000 */
.L_x_53:
[----:B------:R-:W0:Y:S01]  /*1d90*/  MUFU.RSQ R0, -QNAN ;  /* 0xffc0000000007908 */ /* 0x000e220000001400 */
[----:B------:R-:W-:Y:S05]  /*1da0*/  BRA `(.L_x_60) ;  /* 0x0000000000047947 */ /* 0x000fea0003800000 */
.L_x_52:
[----:B------:R-:W-:-:S07]  /*1db0*/  FADD.FTZ R0, R3, R0 ;  /* 0x0000000003007221 */ /* 0x000fce0000010000 */
.L_x_60:
[----:B------:R-:W-:Y:S05]  /*1dc0*/  BSYNC.RECONVERGENT B2 ;  /* 0x0000000000027941 */ /* 0x000fea0003800200 */
.L_x_50:
[----:B------:R-:W-:-:S04]  /*1dd0*/  HFMA2 R13, -RZ, RZ, 0, 0 ;  /* 0x00000000ff0d7431 */ /* 0x000fc800000001ff */
[----:B0-----:R-:W-:Y:S05]  /*1de0*/  RET.REL.NODEC R12 `(_Z12lud_diagonalPfii) ;  /* 0xffffffe00c847950 */ /* 0x001fea0003c3ffff */
.L_x_61:
        /* <DEDUP_REMOVED lines=9> */
.L_x_67:


//--------------------- .text._Z17check_correctnessPfi --------------------------
	.section	.text._Z17check_correctnessPfi,"ax",@progbits
	.align	128
        .global         _Z17check_correctnessPfi
        .type           _Z17check_correctnessPfi,@function
        .size           _Z17check_correctnessPfi,(.L_x_71 - _Z17check_correctnessPfi)
        .other          _Z17check_correctnessPfi,@"STO_CUDA_ENTRY STV_DEFAULT"
_Z17check_correctnessPfi:
.text._Z17check_correctnessPfi:
[----:B------:R-:W0:Y:S01]  /*0000*/  LDC R1, c[0x0][0x37c] ;  /* 0x0000df00ff017b82 */ /* 0x000e220000000800 */
[----:B------:R-:W1:Y:S01]  /*0010*/  S2R R3, SR_TID.X ;  /* 0x0000000000037919 */ /* 0x000e620000002100 */
[----:B------:R-:W2:Y:S06]  /*0020*/  LDCU UR5, c[0x0][0x2fc] ;  /* 0x00005f80ff0577ac */ /* 0x000eac0008000800 */
[----:B------:R-:W1:Y:S01]  /*0030*/  S2UR UR6, SR_CTAID.X ;  /* 0x00000000000679c3 */ /* 0x000e620000002500 */
[----:B0-----:R-:W-:Y:S01]  /*0040*/  VIADD R1, R1, 0xffffffe8 ;  /* 0xffffffe801017836 */ /* 0x001fe20000000000 */
[----:B------:R-:W0:Y:S06]  /*0050*/  LDCU UR4, c[0x0][0x2f8] ;  /* 0x00005f00ff0477ac */ /* 0x000e2c0008000800 */
[----:B------:R-:W1:Y:S08]  /*0060*/  LDC R0, c[0x0][0x360] ;  /* 0x0000d800ff007b82 */ /* 0x000e700000000800 */
[----:B------:R-:W3:Y:S01]  /*0070*/  LDC R11, c[0x0][0x388] ;  /* 0x0000e200ff0b7b82 */ /* 0x000ee20000000800 */
[----:B0-----:R-:W-:-:S05]  /*0080*/  IADD3 R6, P1, PT, R1, UR4, RZ ;  /* 0x0000000401067c10 */ /* 0x001fca000ff3e0ff */
[----:B--2---:R-:W-:Y:S02]  /*0090*/  IMAD.X R7, RZ, RZ, UR5, P1 ;  /* 0x00000005ff077e24 */ /* 0x004fe400088e06ff */
[----:B-1----:R-:W-:-:S05]  /*00a0*/  IMAD R3, R0, UR6, R3 ;  /* 0x0000000600037c24 */ /* 0x002fca000f8e0203 */
[----:B---3--:R-:W-:-:S13]  /*00b0*/  ISETP.GE.AND P0, PT, R3, R11, PT ;  /* 0x0000000b0300720c */ /* 0x008fda0003f06270 */
[----:B------:R-:W-:Y:S05]  /*00c0*/  @P0 EXIT ;  /* 0x000000000000094d */ /* 0x000fea0003800000 */
[----:B------:R-:W0:Y:S01]  /*00d0*/  LDC.64 R4, c[0x0][0x380] ;  /* 0x0000e000ff047b82 */ /* 0x000e220000000a00 */
[----:B------:R-:W1:Y:S01]  /*00e0*/  LDCU.64 UR36, c[0x0][0x358] ;  /* 0x00006b00ff2477ac */ /* 0x000e620008000a00 */
[----:B0-----:R-:W-:-:S05]  /*00f0*/  IMAD.WIDE R4, R3, 0x4, R4 ;  /* 0x0000000403047825 */ /* 0x001fca00078e0204 */
[----:B-1----:R-:W2:Y:S01]  /*0100*/  LDG.E R0, desc[UR36][R4.64] ;  /* 0x0000002404007981 */ /* 0x002ea2000c1e1900 */
[----:B------:R-:W-:-:S05]  /*0110*/  IMAD.WIDE R8, R11, 0x4, R4 ;  /* 0x000000040b087825 */ /* 0x000fca00078e0204 */
[----:B------:R-:W2:Y:S02]  /*0120*/  LDG.E R3, desc[UR36][R8.64] ;  /* 0x0000002408037981 */ /* 0x000ea4000c1e1900 */
[----:B--2---:R-:W-:-:S13]  /*0130*/  FSETP.NEU.AND P0, PT, R0, R3, PT ;  /* 0x000000030000720b */ /* 0x004fda0003f0d000 */
[----:B------:R-:W-:Y:S05]  /*0140*/  @!P0 EXIT ;  /* 0x000000000000894d */ /* 0x000fea0003800000 */
[----:B------:R-:W-:-:S05]  /*0150*/  IMAD.WIDE R8, R11, 0x4, R8 ;  /* 0x000000040b087825 */ /* 0x000fca00078e0208 */
[----:B------:R-:W2:Y:S02]  /*0160*/  LDG.E R2, desc[UR36][R8.64] ;  /* 0x0000002408027981 */ /* 0x000ea4000c1e1900 */
[----:B--2---:R-:W-:-:S04]  /*0170*/  FSETP.NEU.AND P0, PT, R3, R2, PT ;  /* 0x000000020300720b */ /* 0x004fc80003f0d000 */
[----:B------:R-:W-:-:S13]  /*0180*/  FSETP.EQ.OR P0, PT, R0, R2, !P0 ;  /* 0x000000020000720b */ /* 0x000fda0004702400 */
[----:B------:R-:W-:Y:S05]  /*0190*/  @P0 BRA `(.L_x_62) ;  /* 0x0000000000380947 */ /* 0x000fea0003800000 */
[----:B------:R-:W0:Y:S01]  /*01a0*/  F2F.F64.F32 R8, R0 ;  /* 0x0000000000087310 */ /* 0x000e220000201800 */
[----:B------:R-:W-:Y:S01]  /*01b0*/  MOV R14, 0x8 ;  /* 0x00000008000e7802 */ /* 0x000fe20000000f00 */
[----:B------:R-:W1:Y:S05]  /*01c0*/  LDCU.64 UR4, c[0x4][URZ] ;  /* 0x01000000ff0477ac */ /* 0x000e6a0008000a00 */
[----:B------:R-:W2:Y:S01]  /*01d0*/  LDC.64 R14, c[0x4][R14] ;  /* 0x010000000e0e7b82 */ /* 0x000ea20000000a00 */
[----:B------:R-:W3:Y:S01]  /*01e0*/  F2F.F64.F32 R10, R3 ;  /* 0x00000003000a7310 */ /* 0x000ee20000201800 */
[----:B0-----:R0:W-:Y:S07]  /*01f0*/  STL.64 [R1], R8 ;  /* 0x0000000801007387 */ /* 0x0011ee0000100a00 */
[----:B------:R-:W4:Y:S01]  /*0200*/  F2F.F64.F32 R12, R2 ;  /* 0x00000002000c7310 */ /* 0x000f220000201800 */
[----:B-1----:R-:W-:Y:S01]  /*0210*/  MOV R4, UR4 ;  /* 0x0000000400047c02 */ /* 0x002fe20008000f00 */
[----:B------:R-:W-:Y:S01]  /*0220*/  IMAD.U32 R5, RZ, RZ, UR5 ;  /* 0x00000005ff057e24 */ /* 0x000fe2000f8e00ff */
[----:B---3--:R0:W-:Y:S04]  /*0230*/  STL.64 [R1+0x8], R10 ;  /* 0x0000080a01007387 */ /* 0x0081e80000100a00 */
[----:B----4-:R0:W-:Y:S02]  /*0240*/  STL.64 [R1+0x10], R12 ;  /* 0x0000100c01007387 */ /* 0x0101e40000100a00 */
[----:B------:R-:W-:-:S07]  /*0250*/  LEPC R20, `(.L_x_63) ;  /* 0x000000001014794e */ /* 0x000fce0000000000 */
[----:B0-2---:R-:W-:Y:S05]  /*0260*/  CALL.ABS.NOINC R14 ;  /* 0x000000000e007343 */ /* 0x005fea0003c00000 */
.L_x_63:
[----:B------:R-:W-:Y:S05]  /*0270*/  EXIT ;  /* 0x000000000000794d */ /* 0x000fea0003800000 */
.L_x_62:
[----:B------:R-:W-:Y:S01]  /*0280*/  STG.E desc[UR36][R4.64], R2 ;  /* 0x0000000204007986 */ /* 0x000fe2000c101924 */
[----:B------:R-:W-:Y:S05]  /*0290*/  EXIT ;  /* 0x000000000000794d */ /* 0x000fea0003800000 */
.L_x_64:
        /* <DEDUP_REMOVED lines=14> */
.L_x_71:


//--------------------- .text._Z11prepare_dupPfi  --------------------------
	.section	.text._Z11prepare_dupPfi,"ax",@progbits
	.align	128
        .global         _Z11prepare_dupPfi
        .type           _Z11prepare_dupPfi,@function
        .size           _Z11prepare_dupPfi,(.L_x_72 - _Z11prepare_dupPfi)
        .other          _Z11prepare_dupPfi,@"STO_CUDA_ENTRY STV_DEFAULT"
_Z11prepare_dupPfi:
.text._Z11prepare_dupPfi:
[----:B------:R-:W-:Y:S01]  /*0000*/  LDC R1, c[0x0][0x37c] ;  /* 0x0000df00ff017b82 */ /* 0x000fe20000000800 */
[----:B------:R-:W0:Y:S07]  /*0010*/  S2R R5, SR_TID.X ;  /* 0x0000000000057919 */ /* 0x000e2e0000002100 */
[----:B------:R-:W0:Y:S08]  /*0020*/  S2UR UR4, SR_CTAID.X ;  /* 0x00000000000479c3 */ /* 0x000e300000002500 */
[----:B------:R-:W0:Y:S08]  /*0030*/  LDC R0, c[0x0][0x360] ;  /* 0x0000d800ff007b82 */ /* 0x000e300000000800 */
[----:B------:R-:W1:Y:S01]  /*0040*/  LDC R7, c[0x0][0x388] ;  /* 0x0000e200ff077b82 */ /* 0x000e620000000800 */
[----:B0-----:R-:W-:-:S05]  /*0050*/  IMAD R5, R0, UR4, R5 ;  /* 0x0000000400057c24 */ /* 0x001fca000f8e0205 */
[----:B-1----:R-:W-:-:S13]  /*0060*/  ISETP.GE.AND P0, PT, R5, R7, PT ;  /* 0x000000070500720c */ /* 0x002fda0003f06270 */
[----:B------:R-:W-:Y:S05]  /*0070*/  @P0 EXIT ;  /* 0x000000000000094d */ /* 0x000fea0003800000 */
[----:B------:R-:W0:Y:S01]  /*0080*/  LDC.64 R2, c[0x0][0x380] ;  /* 0x0000e000ff027b82 */ /* 0x000e220000000a00 */
[----:B------:R-:W1:Y:S01]  /*0090*/  LDCU.64 UR4, c[0x0][0x358] ;  /* 0x00006b00ff0477ac */ /* 0x000e620008000a00 */
[----:B0-----:R-:W-:-:S05]  /*00a0*/  IMAD.WIDE R2, R5, 0x4, R2 ;  /* 0x0000000405027825 */ /* 0x001fca00078e0202 */
[----:B-1----:R-:W2:Y:S01]  /*00b0*/  LDG.E R9, desc[UR4][R2.64] ;  /* 0x0000000402097981 */ /* 0x002ea2000c1e1900 */
[----:B------:R-:W-:-:S04]  /*00c0*/  IMAD.WIDE R4, R7, 0x4, R2 ;  /* 0x0000000407047825 */ /* 0x000fc800078e0202 */
[----:B------:R-:W-:Y:S01]  /*00d0*/  IMAD.WIDE R6, R7, 0x4, R4 ;  /* 0x0000000407067825 */ /* 0x000fe200078e0204 */
[----:B--2---:R-:W-:Y:S04]  /*00e0*/  STG.E desc[UR4][R4.64], R9 ;  /* 0x0000000904007986 */ /* 0x004fe8000c101904 */
[----:B------:R-:W-:Y:S01]  /*00f0*/  STG.E desc[UR4][R6.64], R9 ;  /* 0x0000000906007986 */ /* 0x000fe2000c101904 */
[----:B------:R-:W-:Y:S05]  /*0100*/  EXIT ;  /* 0x000000000000794d */ /* 0x000fea0003800000 */
.L_x_65:
        /* <DEDUP_REMOVED lines=15> */
.L_x_72:


//--------------------- .nv.global.init           --------------------------
	.section	.nv.global.init,"aw",@progbits
.nv.global.init:
	.type		$str,@object
	.size		$str,(.L_0 - $str)
$str:
        /*0000*/ 	.byte	0x44, 0x55, 0x45, 0x20, 0x25, 0x66, 0x20, 0x25, 0x66, 0x20, 0x25, 0x66, 0x0a, 0x00
.L_0:


//--------------------- .nv.shared._Z12lud_internalPfii --------------------------
	.section	.nv.shared._Z12lud_internalPfii,"aw",@nobits
	.sectionflags	@""
	.align	4
.nv.shared._Z12lud_internalPfii:
	.zero		3072


//--------------------- .nv.shared.reserved.0     --------------------------
	.section	.nv.shared.reserved.0,"aw",@nobits
	.weak		__nv_reservedSMEM_offset_0_alias
	.size		__nv_reservedSMEM_offset_0_alias, 0, 64
	.other		__nv_reservedSMEM_offset_0_alias,@"STO_CUDA_RESERVED_SHARED STV_DEFAULT"
__nv_reservedSMEM_offset_0_alias:
	.zero		0
	.zero		64


//--------------------- .nv.shared._Z13lud_perimeterPfii --------------------------
	.section	.nv.shared._Z13lud_perimeterPfii,"aw",@nobits
	.sectionflags	@""
	.align	4
.nv.shared._Z13lud_perimeterPfii:
	.zero		4096


//--------------------- .nv.shared._Z12lud_diagonalPfii --------------------------
	.section	.nv.shared._Z12lud_diagonalPfii,"aw",@nobits
	.sectionflags	@""
	.align	4
.nv.shared._Z12lud_diagonalPfii:
	.zero		2048


//--------------------- .nv.constant0._Z12lud_internalPfii --------------------------
	.section	.nv.constant0._Z12lud_internalPfii,"a",@progbits
	.sectionflags	@""
	.align	4
.nv.constant0._Z12lud_internalPfii:
	.zero		912


//--------------------- .nv.constant0._Z13lud_perimeterPfii --------------------------
	.section	.nv.constant0._Z13lud_perimeterPfii,"a",@progbits
	.sectionflags	@""
	.align	4
.nv.constant0._Z13lud_perimeterPfii:
	.zero		912


//--------------------- .nv.constant0._Z12lud_diagonalPfii --------------------------
	.section	.nv.constant0._Z12lud_diagonalPfii,"a",@progbits
	.sectionflags	@""
	.align	4
.nv.constant0._Z12lud_diagonalPfii:
	.zero		912


//--------------------- .nv.constant0._Z17check_correctnessPfi --------------------------
	.section	.nv.constant0._Z17check_correctnessPfi,"a",@progbits
	.sectionflags	@""
	.align	4
.nv.constant0._Z17check_correctnessPfi:
	.zero		908


//--------------------- .nv.constant0._Z11prepare_dupPfi --------------------------
	.section	.nv.constant0._Z11prepare_dupPfi,"a",@progbits
	.sectionflags	@""
	.align	4
.nv.constant0._Z11prepare_dupPfi:
	.zero		908


//--------------------- SYMBOLS --------------------------

	.type		.nv.reservedSmem.offset0,@object
	.size		.nv.reservedSmem.offset0,0x4
	.type		.nv.reservedSmem.cap,@object
	.size		.nv.reservedSmem.cap,0x4
	.type		vprintf,@function
